	.headerflags	@"EF_CUDA_TEXMODE_UNIFIED EF_CUDA_64BIT_ADDRESS EF_CUDA_SM80 EF_CUDA_VIRTUAL_SM(EF_CUDA_SM80)"
	.elftype	@"ET_EXEC"


//--------------------- .nv.info                  --------------------------
	.section	.nv.info,"",@"SHT_CUDA_INFO"
	.align	4


	//----- nvinfo : EIATTR_REGCOUNT
	.align		4
        /*0000*/ 	.byte	0x04, 0x2f
        /*0002*/ 	.short	(.L_1 - .L_0)
	.align		4
.L_0:
        /*0004*/ 	.word	index@(candidate6)
        /*0008*/ 	.word	0x00000047


	//----- nvinfo : EIATTR_MAX_STACK_SIZE
	.align		4
.L_1:
        /*000c*/ 	.byte	0x04, 0x23
        /*000e*/ 	.short	(.L_3 - .L_2)
	.align		4
.L_2:
        /*0010*/ 	.word	index@(candidate6)
        /*0014*/ 	.word	0x00000000


	//----- nvinfo : EIATTR_MIN_STACK_SIZE
	.align		4
.L_3:
        /*0018*/ 	.byte	0x04, 0x12
        /*001a*/ 	.short	(.L_5 - .L_4)
	.align		4
.L_4:
        /*001c*/ 	.word	index@(candidate6)
        /*0020*/ 	.word	0x00000000


	//----- nvinfo : EIATTR_FRAME_SIZE
	.align		4
.L_5:
        /*0024*/ 	.byte	0x04, 0x11
        /*0026*/ 	.short	(.L_7 - .L_6)
	.align		4
.L_6:
        /*0028*/ 	.word	index@(candidate6)
        /*002c*/ 	.word	0x00000000
.L_7:


//--------------------- .nv.info.candidate6       --------------------------
	.section	.nv.info.candidate6,"",@"SHT_CUDA_INFO"
	.align	4


	//----- nvinfo : EIATTR_CUDA_API_VERSION
	.align		4
        /*0000*/ 	.byte	0x04, 0x37
        /*0002*/ 	.short	(.L_9 - .L_8)
.L_8:
        /*0004*/ 	.word	0x00000075


	//----- nvinfo : EIATTR_SW2861232_WAR
	.align		4
.L_9:
        /*0008*/ 	.byte	0x01, 0x35
	.zero		2


	//----- nvinfo : EIATTR_PARAM_CBANK
	.align		4
        /*000c*/ 	.byte	0x04, 0x0a
        /*000e*/ 	.short	(.L_11 - .L_10)
	.align		4
.L_10:
        /*0010*/ 	.word	index@(.nv.constant0.candidate6)
        /*0014*/ 	.short	0x0160
        /*0016*/ 	.short	0x0018


	//----- nvinfo : EIATTR_CBANK_PARAM_SIZE
	.align		4
.L_11:
        /*0018*/ 	.byte	0x03, 0x19
        /*001a*/ 	.short	0x0018


	//----- nvinfo : EIATTR_KPARAM_INFO
	.align		4
        /*001c*/ 	.byte	0x04, 0x17
        /*001e*/ 	.short	(.L_13 - .L_12)
.L_12:
        /*0020*/ 	.word	0x00000000
        /*0024*/ 	.short	0x0002
        /*0026*/ 	.short	0x0010
        /*0028*/ 	.byte	0x00, 0xf0, 0x21, 0x00


	//----- nvinfo : EIATTR_KPARAM_INFO
	.align		4
.L_13:
        /*002c*/ 	.byte	0x04, 0x17
        /*002e*/ 	.short	(.L_15 - .L_14)
.L_14:
        /*0030*/ 	.word	0x00000000
        /*0034*/ 	.short	0x0001
        /*0036*/ 	.short	0x0008
        /*0038*/ 	.byte	0x00, 0xf0, 0x21, 0x00


	//----- nvinfo : EIATTR_KPARAM_INFO
	.align		4
.L_15:
        /*003c*/ 	.byte	0x04, 0x17
        /*003e*/ 	.short	(.L_17 - .L_16)
.L_16:
        /*0040*/ 	.word	0x00000000
        /*0044*/ 	.short	0x0000
        /*0046*/ 	.short	0x0000
        /*0048*/ 	.byte	0x00, 0xf0, 0x21, 0x00


	//----- nvinfo : EIATTR_MAXREG_COUNT
	.align		4
.L_17:
        /*004c*/ 	.byte	0x03, 0x1b
        /*004e*/ 	.short	0x00ff


	//----- nvinfo : EIATTR_EXIT_INSTR_OFFSETS
	.align		4
        /*0050*/ 	.byte	0x04, 0x1c
        /*0052*/ 	.short	(.L_19 - .L_18)


	//   ....[0]....
.L_18:
        /*0054*/ 	.word	0x000094f0


	//----- nvinfo : EIATTR_MAX_THREADS
	.align		4
.L_19:
        /*0058*/ 	.byte	0x04, 0x05
        /*005a*/ 	.short	(.L_21 - .L_20)
.L_20:
        /*005c*/ 	.word	0x000000c4
        /*0060*/ 	.word	0x00000001
        /*0064*/ 	.word	0x00000001


	//----- nvinfo : EIATTR_CRS_STACK_SIZE
	.align		4
.L_21:
        /*0068*/ 	.byte	0x04, 0x1e
        /*006a*/ 	.short	(.L_23 - .L_22)
.L_22:
        /*006c*/ 	.word	0x00000000
.L_23:


//--------------------- .nv.rel.action            --------------------------
	.section	.nv.rel.action,"",@"SHT_CUDA_RELOCINFO"
	.align	8
	.sectionentsize	8
        /*0000*/ 	.byte	0x4b, 0x00, 0x00, 0x00, 0x00, 0x00, 0x00, 0x00, 0x00, 0x02, 0x02, 0x08, 0x10, 0x0a, 0x2f, 0x22
        /* <DEDUP_REMOVED lines=13> */


//--------------------- .nv.constant0.candidate6  --------------------------
	.section	.nv.constant0.candidate6,"a",@progbits
	.align	4
.nv.constant0.candidate6:
	.zero		376


//--------------------- .text.candidate6          --------------------------
	.section	.text.candidate6,"ax",@progbits
	.sectionflags	@"SHF_BARRIERS=1"
	.sectioninfo	@"SHI_REGISTERS=71"
	.align	128
        .global         candidate6
        .type           candidate6,@function
        .size           candidate6,(.L_x_15 - candidate6)
        .other          candidate6,@"STO_CUDA_ENTRY STV_DEFAULT"
candidate6:
.text.candidate6:
[----:B------:R-:W-:-:S02]  /*0000*/  MOV R1, c[0x0][0x28] ;  /* 0x00000a0000017a02 */ /* 0x000fc40000000f00 */
[----:B------:R-:W0:Y:S01]  /*0010*/  S2R R3, SR_TID.X ;  /* 0x0000000000037919 */ /* 0x000e220000002100 */
[----:B------:R-:W-:Y:S01]  /*0020*/  MOV R4, RZ ;  /* 0x000000ff00047202 */ /* 0x000fe20000000f00 */
[----:B------:R-:W-:Y:S01]  /*0030*/  HFMA2.MMA R6, -RZ, RZ, 0, 0 ;  /* 0x00000000ff067435 */ /* 0x000fe200000001ff */
[----:B------:R-:W-:Y:S01]  /*0040*/  MOV R8, RZ ;  /* 0x000000ff00087202 */ /* 0x000fe20000000f00 */
[----:B------:R-:W-:Y:S01]  /*0050*/  HFMA2.MMA R12, -RZ, RZ, 0, 0 ;  /* 0x00000000ff0c7435 */ /* 0x000fe200000001ff */
[----:B------:R-:W1:Y:S01]  /*0060*/  S2R R20, SR_CTAID.X ;  /* 0x0000000000147919 */ /* 0x000e620000002500 */
[----:B------:R-:W-:Y:S01]  /*0070*/  HFMA2.MMA R2, -RZ, RZ, 0, 0 ;  /* 0x00000000ff027435 */ /* 0x000fe200000001ff */
[----:B------:R-:W-:Y:S01]  /*0080*/  MOV R14, RZ ;  /* 0x000000ff000e7202 */ /* 0x000fe20000000f00 */
[----:B------:R-:W-:Y:S01]  /*0090*/  HFMA2.MMA R48, -RZ, RZ, 0, 0 ;  /* 0x00000000ff307435 */ /* 0x000fe200000001ff */
[----:B------:R-:W-:Y:S01]  /*00a0*/  MOV R63, RZ ;  /* 0x000000ff003f7202 */ /* 0x000fe20000000f00 */
[----:B------:R-:W-:Y:S01]  /*00b0*/  ULDC.64 UR6, c[0x0][0x118] ;  /* 0x0000460000067ab9 */ /* 0x000fe20000000a00 */
[----:B0-----:R-:W-:-:S05]  /*00c0*/  IADD3 R5, R3, 0xc4, RZ ;  /* 0x000000c403057810 */ /* 0x001fca0007ffe0ff */
[C---:B------:R-:W-:Y:S01]  /*00d0*/  IMAD.HI R10, R3.reuse, -0x7df7df7d, R2 ;  /* 0x82082083030a7827 */ /* 0x040fe200078e0202 */
[C---:B------:R-:W-:Y:S02]  /*00e0*/  IADD3 R7, R3.reuse, 0x188, RZ ;  /* 0x0000018803077810 */ /* 0x040fe40007ffe0ff */
[----:B------:R-:W-:Y:S01]  /*00f0*/  IADD3 R13, R3, 0xb7c, RZ ;  /* 0x00000b7c030d7810 */ /* 0x000fe20007ffe0ff */
[----:B------:R-:W-:Y:S01]  /*0100*/  IMAD.HI R21, R5, -0x7df7df7d, R4 ;  /* 0x8208208305157827 */ /* 0x000fe200078e0204 */
[C---:B------:R-:W-:Y:S02]  /*0110*/  IADD3 R5, R3.reuse, 0x310, RZ ;  /* 0x0000031003057810 */ /* 0x040fe40007ffe0ff */
[----:B------:R-:W-:Y:S01]  /*0120*/  IADD3 R9, R3, 0x24c, RZ ;  /* 0x0000024c03097810 */ /* 0x000fe20007ffe0ff */
[----:B------:R-:W-:Y:S01]  /*0130*/  IMAD.HI R53, R7, -0x7df7df7d, R6 ;  /* 0x8208208307357827 */ /* 0x000fe200078e0206 */
[C---:B------:R-:W-:Y:S02]  /*0140*/  IADD3 R7, R3.reuse, 0x3d4, RZ ;  /* 0x000003d403077810 */ /* 0x040fe40007ffe0ff */
[----:B------:R-:W-:Y:S01]  /*0150*/  IADD3 R15, R3, 0xd04, RZ ;  /* 0x00000d04030f7810 */ /* 0x000fe20007ffe0ff */
[----:B------:R-:W-:Y:S01]  /*0160*/  IMAD.HI R27, R5, -0x7df7df7d, R4 ;  /* 0x82082083051b7827 */ /* 0x000fe200078e0204 */
[----:B------:R-:W-:-:S03]  /*0170*/  IADD3 R5, R3, 0x55c, RZ ;  /* 0x0000055c03057810 */ /* 0x000fc60007ffe0ff */
        /* <DEDUP_REMOVED lines=12> */
[----:B------:R-:W-:-:S04]  /*0240*/  IMAD.HI R12, R13, -0x7df7df7d, R12 ;  /* 0x820820830d0c7827 */ /* 0x000fc800078e020c */
[----:B------:R-:W-:Y:S01]  /*0250*/  IMAD.HI R25, R9, -0x7df7df7d, R8 ;  /* 0x8208208309197827 */ /* 0x000fe200078e0208 */
[----:B------:R-:W-:-:S03]  /*0260*/  IADD3 R9, R3, 0x498, RZ ;  /* 0x0000049803097810 */ /* 0x000fc60007ffe0ff */
[----:B------:R-:W-:Y:S01]  /*0270*/  IMAD.HI R13, R5, -0x7df7df7d, R4 ;  /* 0x82082083050d7827 */ /* 0x000fe200078e0204 */
[----:B------:R-:W-:-:S03]  /*0280*/  IADD3 R5, R3, 0xe8c, RZ ;  /* 0x00000e8c03057810 */ /* 0x000fc60007ffe0ff */
[----:B------:R-:W-:Y:S01]  /*0290*/  IMAD.HI R11, R7, -0x7df7df7d, R6 ;  /* 0x82082083070b7827 */ /* 0x000fe200078e0206 */
[----:B------:R-:W-:-:S03]  /*02a0*/  IADD3 R7, R3, 0xf50, RZ ;  /* 0x00000f5003077810 */ /* 0x000fc60007ffe0ff */
[----:B------:R-:W-:Y:S01]  /*02b0*/  IMAD.HI R34, R3, -0x6db6db6d, R2 ;  /* 0x9249249303227827 */ /* 0x000fe200078e0202 */
[----:B------:R-:W-:-:S03]  /*02c0*/  SHF.R.U32.HI R2, RZ, 0x1f, R21 ;  /* 0x0000001fff027819 */ /* 0x000fc60000011615 */
[----:B------:R-:W-:Y:S01]  /*02d0*/  IMAD.HI R41, R9, -0x7df7df7d, R8 ;  /* 0x8208208309297827 */ /* 0x000fe200078e0208 */
[----:B------:R-:W-:Y:S02]  /*02e0*/  IADD3 R9, R3, 0x86c, RZ ;  /* 0x0000086c03097810 */ /* 0x000fe40007ffe0ff */
[----:B------:R-:W-:Y:S01]  /*02f0*/  LEA.HI.SX32 R21, R21, R2, 0x1a ;  /* 0x0000000215157211 */ /* 0x000fe200078fd2ff */
[----:B------:R-:W-:Y:S01]  /*0300*/  IMAD.HI R18, R5, -0x7df7df7d, R4 ;  /* 0x8208208305127827 */ /* 0x000fe200078e0204 */
[----:B------:R-:W-:Y:S02]  /*0310*/  SHF.R.U32.HI R4, RZ, 0x1f, R53 ;  /* 0x0000001fff047819 */ /* 0x000fe40000011635 */
[----:B------:R-:W-:Y:S01]  /*0320*/  SHF.R.U32.HI R5, RZ, 0x1f, R10 ;  /* 0x0000001fff057819 */ /* 0x000fe2000001160a */
[----:B------:R-:W-:Y:S01]  /*0330*/  IMAD.HI R19, R7, -0x7df7df7d, R6 ;  /* 0x8208208307137827 */ /* 0x000fe200078e0206 */
[----:B------:R-:W-:Y:S02]  /*0340*/  SHF.R.U32.HI R7, RZ, 0x1f, R34 ;  /* 0x0000001fff077819 */ /* 0x000fe40000011622 */
[----:B------:R-:W-:Y:S01]  /*0350*/  LEA.HI.SX32 R53, R53, R4, 0x1a ;  /* 0x0000000435357211 */ /* 0x000fe200078fd2ff */
[----:B------:R-:W-:Y:S01]  /*0360*/  IMAD.HI R9, R9, -0x7df7df7d, R8 ;  /* 0x8208208309097827 */ /* 0x000fe200078e0208 */
[----:B------:R-:W-:-:S02]  /*0370*/  SHF.R.U32.HI R2, RZ, 0x1f, R25 ;  /* 0x0000001fff027819 */ /* 0x000fc40000011619 */
[----:B------:R-:W-:Y:S01]  /*0380*/  SHF.R.U32.HI R4, RZ, 0x1f, R27 ;  /* 0x0000001fff047819 */ /* 0x000fe2000001161b */
[----:B------:R-:W-:Y:S01]  /*0390*/  IMAD.HI R0, R3, 0x5397829d, RZ ;  /* 0x5397829d03007827 */ /* 0x000fe200078e02ff */
[----:B------:R-:W-:Y:S02]  /*03a0*/  LEA.HI.SX32 R8, R10, R5, 0x1a ;  /* 0x000000050a087211 */ /* 0x000fe400078fd2ff */
[----:B------:R-:W-:Y:S01]  /*03b0*/  LEA.HI.SX32 R34, R34, R7, 0x1d ;  /* 0x0000000722227211 */ /* 0x000fe200078feaff */
[----:B------:R-:W-:Y:S01]  /*03c0*/  IMAD.HI R14, R15, -0x7df7df7d, R14 ;  /* 0x820820830f0e7827 */ /* 0x000fe200078e020e */
[----:B------:R-:W-:Y:S02]  /*03d0*/  LEA.HI.SX32 R25, R25, R2, 0x1a ;  /* 0x0000000219197211 */ /* 0x000fe400078fd2ff */
[----:B------:R-:W-:Y:S01]  /*03e0*/  LEA.HI.SX32 R27, R27, R4, 0x1a ;  /* 0x000000041b1b7211 */ /* 0x000fe200078fd2ff */
[----:B------:R-:W-:Y:S01]  /*03f0*/  IMAD R52, R34, -0xe, R3 ;  /* 0xfffffff222347824 */ /* 0x000fe200078e0203 */
[----:B-1----:R-:W-:-:S02]  /*0400*/  LOP3.LUT R10, R20, 0x1, RZ, 0xc0, !PT ;  /* 0x00000001140a7812 */ /* 0x002fc400078ec0ff */
[----:B------:R-:W-:Y:S02]  /*0410*/  SHF.R.U32.HI R7, RZ, 0x1f, R28 ;  /* 0x0000001fff077819 */ /* 0x000fe4000001161c */
[----:B------:R-:W-:Y:S02]  /*0420*/  SHF.R.U32.HI R2, RZ, 0x1f, R23 ;  /* 0x0000001fff027819 */ /* 0x000fe40000011617 */
[----:B------:R-:W-:Y:S02]  /*0430*/  SHF.R.U32.HI R4, RZ, 0x1f, R9 ;  /* 0x0000001fff047819 */ /* 0x000fe40000011609 */
[----:B------:R-:W-:Y:S02]  /*0440*/  SHF.R.U32.HI R6, RZ, 0x1f, R41 ;  /* 0x0000001fff067819 */ /* 0x000fe40000011629 */
[----:B------:R-:W-:Y:S01]  /*0450*/  LEA.HI.SX32 R28, R28, R7, 0x1a ;  /* 0x000000071c1c7211 */ /* 0x000fe200078fd2ff */
[----:B------:R-:W-:Y:S01]  /*0460*/  IMAD R7, R10, 0x62, R3 ;  /* 0x000000620a077824 */ /* 0x000fe200078e0203 */
[----:B------:R-:W-:-:S02]  /*0470*/  SHF.R.U32.HI R15, RZ, 0x1f, R0 ;  /* 0x0000001fff0f7819 */ /* 0x000fc40000011600 */
[----:B------:R-:W-:Y:S02]  /*0480*/  SHF.R.U32.HI R5, RZ, 0x1f, R30 ;  /* 0x0000001fff057819 */ /* 0x000fe4000001161e */
[----:B------:R-:W-:Y:S02]  /*0490*/  LEA.HI.SX32 R23, R23, R2, 0x1a ;  /* 0x0000000217177211 */ /* 0x000fe400078fd2ff */
[----:B------:R-:W-:Y:S02]  /*04a0*/  LEA.HI.SX32 R33, R9, R4, 0x1a ;  /* 0x0000000409217211 */ /* 0x000fe400078fd2ff */
[----:B------:R-:W-:Y:S02]  /*04b0*/  LEA.HI.SX32 R41, R41, R6, 0x1a ;  /* 0x0000000629297211 */ /* 0x000fe400078fd2ff */
[----:B------:R-:W-:Y:S02]  /*04c0*/  SHF.R.U32.HI R2, RZ, 0x1f, R17 ;  /* 0x0000001fff027819 */ /* 0x000fe40000011611 */
[----:B------:R-:W-:-:S02]  /*04d0*/  SHF.R.U32.HI R4, RZ, 0x1f, R11 ;  /* 0x0000001fff047819 */ /* 0x000fc4000001160b */
[----:B------:R-:W-:Y:S02]  /*04e0*/  SHF.R.U32.HI R6, RZ, 0x1f, R19 ;  /* 0x0000001fff067819 */ /* 0x000fe40000011613 */
[----:B------:R-:W-:Y:S02]  /*04f0*/  LEA.HI.SX32 R0, R0, R15, 0x1c ;  /* 0x0000000f00007211 */ /* 0x000fe400078fe2ff */
[----:B------:R-:W-:Y:S02]  /*0500*/  LEA.HI.SX32 R30, R30, R5, 0x1a ;  /* 0x000000051e1e7211 */ /* 0x000fe400078fd2ff */
[----:B------:R-:W-:Y:S02]  /*0510*/  SHF.R.U32.HI R5, RZ, 0x1f, R32 ;  /* 0x0000001fff057819 */ /* 0x000fe40000011620 */
[----:B------:R-:W-:Y:S02]  /*0520*/  LEA.HI.SX32 R17, R17, R2, 0x1a ;  /* 0x0000000211117211 */ /* 0x000fe400078fd2ff */
[----:B------:R-:W-:-:S02]  /*0530*/  LEA.HI.SX32 R15, R11, R4, 0x1a ;  /* 0x000000040b0f7211 */ /* 0x000fc400078fd2ff */
[----:B------:R-:W-:Y:S02]  /*0540*/  IADD3 R9, R7, -0x1, RZ ;  /* 0xffffffff07097810 */ /* 0x000fe40007ffe0ff */
[----:B------:R-:W-:Y:S01]  /*0550*/  LEA.HI.SX32 R6, R19, R6, 0x1a ;  /* 0x0000000613067211 */ /* 0x000fe200078fd2ff */
[----:B------:R-:W-:Y:S01]  /*0560*/  IMAD R19, R8, -0x7e, R3 ;  /* 0xffffff8208137824 */ /* 0x000fe200078e0203 */
[----:B------:R-:W-:Y:S02]  /*0570*/  SHF.R.U32.HI R2, RZ, 0x1f, R13 ;  /* 0x0000001fff027819 */ /* 0x000fe4000001160d */
[----:B------:R-:W-:Y:S02]  /*0580*/  SHF.R.U32.HI R7, RZ, 0x1f, R14 ;  /* 0x0000001fff077819 */ /* 0x000fe4000001160e */
[----:B------:R-:W-:Y:S02]  /*0590*/  SHF.R.U32.HI R11, RZ, 0x1f, R18 ;  /* 0x0000001fff0b7819 */ /* 0x000fe40000011612 */
[----:B------:R-:W-:-:S02]  /*05a0*/  LEA.HI.SX32 R32, R32, R5, 0x1a ;  /* 0x0000000520207211 */ /* 0x000fc400078fd2ff */
[----:B------:R-:W-:Y:S02]  /*05b0*/  SHF.R.U32.HI R5, RZ, 0x1f, R16 ;  /* 0x0000001fff057819 */ /* 0x000fe40000011610 */
[----:B------:R-:W-:Y:S01]  /*05c0*/  LEA.HI.SX32 R13, R13, R2, 0x1a ;  /* 0x000000020d0d7211 */ /* 0x000fe200078fd2ff */
[----:B------:R-:W-:Y:S01]  /*05d0*/  IMAD R2, R6, 0xc4, R9 ;  /* 0x000000c406027824 */ /* 0x000fe200078e0209 */
[----:B------:R-:W-:Y:S02]  /*05e0*/  LEA.HI.SX32 R14, R14, R7, 0x1a ;  /* 0x000000070e0e7211 */ /* 0x000fe400078fd2ff */
[----:B------:R-:W-:Y:S01]  /*05f0*/  LEA.HI.SX32 R11, R18, R11, 0x1a ;  /* 0x0000000b120b7211 */ /* 0x000fe200078fd2ff */
[----:B------:R-:W-:Y:S01]  /*0600*/  HFMA2.MMA R18, -RZ, RZ, 0, 0 ;  /* 0x00000000ff127435 */ /* 0x000fe200000001ff */
[C---:B------:R-:W-:Y:S02]  /*0610*/  IADD3 R7, R34.reuse, 0x6, RZ ;  /* 0x0000000622077810 */ /* 0x040fe40007ffe0ff */
[----:B------:R-:W-:-:S02]  /*0620*/  IADD3 R6, R34, 0x2, RZ ;  /* 0x0000000222067810 */ /* 0x000fc40007ffe0ff */
[C---:B------:R-:W-:Y:S01]  /*0630*/  IADD3 R4, R34.reuse, 0x7, RZ ;  /* 0x0000000722047810 */ /* 0x040fe20007ffe0ff */
[----:B------:R-:W-:Y:S01]  /*0640*/  IMAD.HI R26, R7, 0x38e38e39, RZ ;  /* 0x38e38e39071a7827 */ /* 0x000fe200078e02ff */
[----:B------:R-:W-:Y:S02]  /*0650*/  IADD3 R9, R34, 0x5, RZ ;  /* 0x0000000522097810 */ /* 0x000fe40007ffe0ff */
[----:B------:R-:W-:Y:S01]  /*0660*/  LEA.HI.SX32 R16, R16, R5, 0x1a ;  /* 0x0000000510107211 */ /* 0x000fe200078fd2ff */
[----:B------:R-:W-:Y:S01]  /*0670*/  IMAD.HI R31, R6, 0x38e38e39, RZ ;  /* 0x38e38e39061f7827 */ /* 0x000fe200078e02ff */
[----:B------:R-:W-:Y:S02]  /*0680*/  SHF.R.U32.HI R5, RZ, 0x1f, R12 ;  /* 0x0000001fff057819 */ /* 0x000fe4000001160c */
[----:B------:R-:W-:Y:S01]  /*0690*/  SHF.R.S32.HI R29, RZ, 0x1, R26 ;  /* 0x00000001ff1d7819 */ /* 0x000fe2000001141a */
[----:B------:R-:W-:Y:S01]  /*06a0*/  IMAD.HI R20, R4, 0x38e38e39, RZ ;  /* 0x38e38e3904147827 */ /* 0x000fe200078e02ff */
[----:B------:R-:W-:-:S02]  /*06b0*/  LEA.HI.SX32 R12, R12, R5, 0x1a ;  /* 0x000000050c0c7211 */ /* 0x000fc400078fd2ff */
[----:B------:R-:W-:Y:S01]  /*06c0*/  IADD3 R24, R34, 0x3, RZ ;  /* 0x0000000322187810 */ /* 0x000fe20007ffe0ff */
[----:B------:R-:W-:Y:S01]  /*06d0*/  IMAD.HI R22, R9, 0x38e38e39, RZ ;  /* 0x38e38e3909167827 */ /* 0x000fe200078e02ff */
[----:B------:R-:W-:Y:S02]  /*06e0*/  SHF.R.S32.HI R35, RZ, 0x1, R20 ;  /* 0x00000001ff237819 */ /* 0x000fe40000011414 */
[----:B------:R-:W-:Y:S01]  /*06f0*/  LEA.HI R26, R26, R29, RZ, 0x1 ;  /* 0x0000001d1a1a7211 */ /* 0x000fe200078f08ff */
[--C-:B------:R-:W-:Y:S01]  /*0700*/  IMAD R5, R8, 0xc4, R19.reuse ;  /* 0x000000c408057824 */ /* 0x100fe200078e0213 */
[----:B------:R-:W-:Y:S01]  /*0710*/  LEA.HI R29, R20, R35, RZ, 0x1 ;  /* 0x00000023141d7211 */ /* 0x000fe200078f08ff */
[----:B------:R-:W-:Y:S01]  /*0720*/  IMAD.HI R8, R19, -0x6db6db6d, R18 ;  /* 0x9249249313087827 */ /* 0x000fe200078e0212 */
[----:B------:R-:W-:Y:S02]  /*0730*/  SHF.R.S32.HI R18, RZ, 0x1, R31 ;  /* 0x00000001ff127819 */ /* 0x000fe4000001141f */
[----:B------:R-:W-:Y:S01]  /*0740*/  SHF.R.S32.HI R19, RZ, 0x1, R22 ;  /* 0x00000001ff137819 */ /* 0x000fe20000011416 */
[----:B------:R-:W-:Y:S01]  /*0750*/  IMAD.HI R37, R24, 0x38e38e39, RZ ;  /* 0x38e38e3918257827 */ /* 0x000fe200078e02ff */
[----:B------:R-:W-:-:S02]  /*0760*/  LEA.HI R31, R31, R18, RZ, 0x1 ;  /* 0x000000121f1f7211 */ /* 0x000fc400078f08ff */
[----:B------:R-:W-:Y:S01]  /*0770*/  LEA.HI R22, R22, R19, RZ, 0x1 ;  /* 0x0000001316167211 */ /* 0x000fe200078f08ff */
[----:B------:R-:W-:Y:S01]  /*0780*/  IMAD R35, R10, 0x62, R52 ;  /* 0x000000620a237824 */ /* 0x000fe200078e0234 */
[----:B------:R-:W-:Y:S01]  /*0790*/  IADD3 R20, R34, 0x8, RZ ;  /* 0x0000000822147810 */ /* 0x000fe20007ffe0ff */
[----:B------:R-:W-:Y:S01]  /*07a0*/  IMAD R26, R26, -0x9, R7 ;  /* 0xfffffff71a1a7824 */ /* 0x000fe200078e0207 */
[----:B------:R-:W-:Y:S01]  /*07b0*/  IADD3 R18, R34, 0x4, RZ ;  /* 0x0000000422127810 */ /* 0x000fe20007ffe0ff */
[----:B------:R-:W-:Y:S01]  /*07c0*/  IMAD R22, R22, -0x9, R9 ;  /* 0xfffffff716167824 */ /* 0x000fe200078e0209 */
[----:B------:R-:W-:Y:S01]  /*07d0*/  IADD3 R19, R34, 0x1, RZ ;  /* 0x0000000122137810 */ /* 0x000fe20007ffe0ff */
[----:B------:R-:W-:Y:S01]  /*07e0*/  IMAD.HI R40, R20, 0x38e38e39, RZ ;  /* 0x38e38e3914287827 */ /* 0x000fe200078e02ff */
[----:B------:R-:W-:Y:S02]  /*07f0*/  SHF.R.S32.HI R38, RZ, 0x1, R37 ;  /* 0x00000001ff267819 */ /* 0x000fe40000011425 */
[----:B------:R-:W-:Y:S01]  /*0800*/  IADD3 R36, R35, -0xf, RZ ;  /* 0xfffffff123247810 */ /* 0x000fe20007ffe0ff */
[----:B------:R-:W-:Y:S01]  /*0810*/  IMAD.HI R42, R18, 0x38e38e39, RZ ;  /* 0x38e38e39122a7827 */ /* 0x000fe200078e02ff */
[----:B------:R-:W-:-:S02]  /*0820*/  SHF.R.S32.HI R43, RZ, 0x1, R40 ;  /* 0x00000001ff2b7819 */ /* 0x000fc40000011428 */
[----:B------:R-:W-:Y:S01]  /*0830*/  LEA.HI R39, R37, R38, RZ, 0x1 ;  /* 0x0000002625277211 */ /* 0x000fe200078f08ff */
[----:B------:R-:W-:Y:S01]  /*0840*/  IMAD.HI R34, R19, 0x38e38e39, RZ ;  /* 0x38e38e3913227827 */ /* 0x000fe200078e02ff */
[----:B------:R-:W-:Y:S02]  /*0850*/  SHF.R.S32.HI R45, RZ, 0x1, R42 ;  /* 0x00000001ff2d7819 */ /* 0x000fe4000001142a */
[----:B------:R-:W-:Y:S01]  /*0860*/  SHF.R.U32.HI R7, RZ, 0x1f, R8 ;  /* 0x0000001fff077819 */ /* 0x000fe20000011608 */
[----:B------:R-:W-:Y:S01]  /*0870*/  IMAD R55, R21, 0xc4, R36 ;  /* 0x000000c415377824 */ /* 0x000fe200078e0224 */
[----:B------:R-:W-:Y:S01]  /*0880*/  SHF.R.S32.HI R37, RZ, 0x1, R34 ;  /* 0x00000001ff257819 */ /* 0x000fe20000011422 */
[--C-:B------:R-:W-:Y:S01]  /*0890*/  IMAD R21, R16, 0xc4, R36.reuse ;  /* 0x000000c410157824 */ /* 0x100fe200078e0224 */
[----:B------:R-:W-:Y:S01]  /*08a0*/  LEA.HI R43, R40, R43, RZ, 0x1 ;  /* 0x0000002b282b7211 */ /* 0x000fe200078f08ff */
[--C-:B------:R-:W-:Y:S01]  /*08b0*/  IMAD R12, R12, 0xc4, R36.reuse ;  /* 0x000000c40c0c7824 */ /* 0x100fe200078e0224 */
[----:B------:R-:W-:Y:S01]  /*08c0*/  LEA.HI R45, R42, R45, RZ, 0x1 ;  /* 0x0000002d2a2d7211 */ /* 0x000fe200078f08ff */
[----:B------:R-:W-:Y:S01]  /*08d0*/  IMAD R16, R13, 0xc4, R36 ;  /* 0x000000c40d107824 */ /* 0x000fe200078e0224 */
[----:B------:R-:W-:Y:S01]  /*08e0*/  LEA.HI R34, R34, R37, RZ, 0x1 ;  /* 0x0000002522227211 */ /* 0x000fe200078f08ff */
[----:B------:R-:W-:Y:S01]  /*08f0*/  IMAD R9, R39, -0x9, R24 ;  /* 0xfffffff727097824 */ /* 0x000fe200078e0218 */
[----:B------:R-:W-:Y:S01]  /*0900*/  LEA.HI.SX32 R7, R8, R7, 0x1d ;  /* 0x0000000708077211 */ /* 0x000fe200078feaff */
[--C-:B------:R-:W-:Y:S01]  /*0910*/  IMAD R41, R41, 0xc4, R36.reuse ;  /* 0x000000c429297824 */ /* 0x100fe200078e0224 */
[----:B------:R-:W-:Y:S01]  /*0920*/  IADD3 R50, R52, -0x1, RZ ;  /* 0xffffffff34327810 */ /* 0x000fe20007ffe0ff */
[----:B------:R-:W-:-:S02]  /*0930*/  IMAD R13, R11, 0xc4, R36 ;  /* 0x000000c40b0d7824 */ /* 0x000fc400078e0224 */
[----:B------:R-:W-:Y:S01]  /*0940*/  IMAD R6, R31, -0x9, R6 ;  /* 0xfffffff71f067824 */ /* 0x000fe200078e0206 */
[----:B------:R-:W-:Y:S01]  /*0950*/  ISETP.GE.U32.AND P0, PT, R50, 0xe, PT ;  /* 0x0000000e3200780c */ /* 0x000fe20003f06070 */
[--C-:B------:R-:W-:Y:S02]  /*0960*/  IMAD R32, R32, 0xc4, R36.reuse ;  /* 0x000000c420207824 */ /* 0x100fe400078e0224 */
[----:B------:R-:W-:Y:S02]  /*0970*/  IMAD R14, R14, 0xc4, R36 ;  /* 0x000000c40e0e7824 */ /* 0x000fe400078e0224 */
[----:B------:R-:W-:Y:S02]  /*0980*/  IMAD R11, R43, -0x9, R20 ;  /* 0xfffffff72b0b7824 */ /* 0x000fe400078e0214 */
[----:B------:R-:W-:Y:S02]  /*0990*/  IMAD R31, R45, -0x9, R18 ;  /* 0xfffffff72d1f7824 */ /* 0x000fe400078e0212 */
[----:B------:R-:W-:-:S02]  /*09a0*/  IMAD R29, R29, -0x9, R4 ;  /* 0xfffffff71d1d7824 */ /* 0x000fc400078e0204 */
[----:B------:R-:W-:Y:S02]  /*09b0*/  IMAD R34, R34, -0x9, R19 ;  /* 0xfffffff722227824 */ /* 0x000fe400078e0213 */
[----:B------:R-:W-:Y:S02]  /*09c0*/  IMAD R54, R10, 0x7, R7 ;  /* 0x000000070a367824 */ /* 0x000fe400078e0207 */
[----:B------:R-:W-:Y:S02]  /*09d0*/  IMAD R35, R23, 0xc4, R36 ;  /* 0x000000c417237824 */ /* 0x000fe400078e0224 */
[----:B------:R-:W-:Y:S01]  /*09e0*/  IMAD R7, R9, 0xe, R12 ;  /* 0x0000000e09077824 */ /* 0x000fe200078e020c */
[----:B------:R-:W-:Y:S01]  /*09f0*/  IADD3 R54, R54, -0x1, RZ ;  /* 0xffffffff36367810 */ /* 0x000fe20007ffe0ff */
[----:B------:R-:W-:Y:S02]  /*0a00*/  IMAD R23, R17, 0xc4, R36 ;  /* 0x000000c411177824 */ /* 0x000fe400078e0224 */
[----:B------:R-:W-:-:S02]  /*0a10*/  IMAD R41, R9, 0xe, R41 ;  /* 0x0000000e09297824 */ /* 0x000fc400078e0229 */
[----:B------:R-:W-:Y:S02]  /*0a20*/  IMAD R12, R10, 0x7, R9 ;  /* 0x000000070a0c7824 */ /* 0x000fe400078e0209 */
[--C-:B------:R-:W-:Y:S02]  /*0a30*/  IMAD R53, R53, 0xc4, R36.reuse ;  /* 0x000000c435357824 */ /* 0x100fe400078e0224 */
[--C-:B------:R-:W-:Y:S02]  /*0a40*/  IMAD R25, R25, 0xc4, R36.reuse ;  /* 0x000000c419197824 */ /* 0x100fe400078e0224 */
[--C-:B------:R-:W-:Y:S02]  /*0a50*/  IMAD R27, R27, 0xc4, R36.reuse ;  /* 0x000000c41b1b7824 */ /* 0x100fe400078e0224 */
[--C-:B------:R-:W-:Y:S02]  /*0a60*/  IMAD R30, R30, 0xc4, R36.reuse ;  /* 0x000000c41e1e7824 */ /* 0x100fe400078e0224 */
[----:B------:R-:W-:-:S02]  /*0a70*/  IMAD R28, R28, 0xc4, R36 ;  /* 0x000000c41c1c7824 */ /* 0x000fc400078e0224 */
[--C-:B------:R-:W-:Y:S02]  /*0a80*/  IMAD R33, R33, 0xc4, R36.reuse ;  /* 0x000000c421217824 */ /* 0x100fe400078e0224 */
[----:B------:R-:W-:Y:S02]  /*0a90*/  IMAD R17, R15, 0xc4, R36 ;  /* 0x000000c40f117824 */ /* 0x000fe400078e0224 */
[----:B------:R-:W-:Y:S02]  /*0aa0*/  IMAD R39, R11, 0xe, R32 ;  /* 0x0000000e0b277824 */ /* 0x000fe400078e0220 */
[----:B------:R-:W-:Y:S02]  /*0ab0*/  IMAD R9, R31, 0xe, R14 ;  /* 0x0000000e1f097824 */ /* 0x000fe400078e020e */
[C---:B------:R-:W-:Y:S02]  /*0ac0*/  IMAD R57, R10.reuse, 0x62, R5 ;  /* 0x000000620a397824 */ /* 0x040fe400078e0205 */
[----:B------:R-:W-:-:S02]  /*0ad0*/  IMAD R44, R10, 0x7, R22 ;  /* 0x000000070a2c7824 */ /* 0x000fc400078e0216 */
[C---:B------:R-:W-:Y:S01]  /*0ae0*/  IMAD R40, R10.reuse, 0x7, R26 ;  /* 0x000000070a287824 */ /* 0x040fe200078e021a */
[----:B------:R-:W-:Y:S01]  /*0af0*/  IADD3 R57, R57, -0xf, RZ ;  /* 0xfffffff139397810 */ /* 0x000fe20007ffe0ff */
[----:B------:R-:W-:Y:S01]  /*0b00*/  IMAD R38, R10, 0x7, R6 ;  /* 0x000000070a267824 */ /* 0x000fe200078e0206 */
        /* <DEDUP_REMOVED lines=12> */
[----:B------:R-:W-:Y:S01]  /*0bd0*/  P2R R16, PR, RZ, 0x1 ;  /* 0x00000001ff107803 */ /* 0x000fe20000000000 */
[----:B------:R-:W-:Y:S01]  /*0be0*/  IMAD R4, R10, 0x7, R19 ;  /* 0x000000070a047824 */ /* 0x000fe200078e0213 */
[----:B------:R-:W-:Y:S01]  /*0bf0*/  MOV R10, RZ ;  /* 0x000000ff000a7202 */ /* 0x000fe20000000f00 */
[----:B------:R-:W-:Y:S01]  /*0c00*/  IMAD R45, R6, 0xe, R27 ;  /* 0x0000000e062d7824 */ /* 0x000fe200078e021b */
[----:B------:R-:W-:Y:S01]  /*0c10*/  ISETP.LT.U32.AND P0, PT, R54, 0xe, !P0 ;  /* 0x0000000e3600780c */ /* 0x000fe20004701070 */
[----:B------:R-:W-:Y:S01]  /*0c20*/  IMAD R43, R29, 0xe, R30 ;  /* 0x0000000e1d2b7824 */ /* 0x000fe200078e021e */
[----:B------:R-:W-:Y:S01]  /*0c30*/  IADD3 R42, R42, -0x1, RZ ;  /* 0xffffffff2a2a7810 */ /* 0x000fe20007ffe0ff */
[----:B------:R-:W-:-:S02]  /*0c40*/  IMAD R37, R31, 0xe, R28 ;  /* 0x0000000e1f257824 */ /* 0x000fc400078e021c */
[----:B------:R-:W-:Y:S01]  /*0c50*/  IMAD R13, R6, 0xe, R21 ;  /* 0x0000000e060d7824 */ /* 0x000fe200078e0215 */
[----:B------:R-:W-:Y:S01]  /*0c60*/  CS2R R30, SRZ ;  /* 0x00000000001e7805 */ /* 0x000fe2000001ff00 */
[C---:B------:R-:W-:Y:S02]  /*0c70*/  IMAD R53, R34.reuse, 0xe, R53 ;  /* 0x0000000e22357824 */ /* 0x040fe400078e0235 */
[----:B------:R-:W-:Y:S01]  /*0c80*/  IMAD R33, R34, 0xe, R33 ;  /* 0x0000000e22217824 */ /* 0x000fe200078e0221 */
[----:B------:R-:W-:Y:S01]  /*0c90*/  IADD3 R34, R12, -0x1, RZ ;  /* 0xffffffff0c227810 */ /* 0x000fe20007ffe0ff */
[----:B------:R-:W-:Y:S02]  /*0ca0*/  IMAD R55, R22, 0xe, R55 ;  /* 0x0000000e16377824 */ /* 0x000fe400078e0237 */
[----:B------:R-:W-:Y:S02]  /*0cb0*/  IMAD R51, R26, 0xe, R25 ;  /* 0x0000000e1a337824 */ /* 0x000fe400078e0219 */
[----:B------:R-:W-:-:S02]  /*0cc0*/  IMAD R35, R22, 0xe, R35 ;  /* 0x0000000e16237824 */ /* 0x000fc400078e0223 */
[----:B------:R-:W-:Y:S02]  /*0cd0*/  IMAD R15, R26, 0xe, R23 ;  /* 0x0000000e1a0f7824 */ /* 0x000fe400078e0217 */
[----:B------:R-:W-:Y:S02]  /*0ce0*/  IMAD R6, R29, 0xe, R17 ;  /* 0x0000000e1d067824 */ /* 0x000fe400078e0211 */
[----:B------:R-:W-:-:S02]  /*0cf0*/  IMAD R11, R0, -0x31, R3 ;  /* 0xffffffcf000b7824 */ /* 0x000fc400078e0203 */
.L_x_13:
[----:B------:R-:W-:Y:S01]  /*0d00*/  ISETP.GE.U32.AND P5, PT, R50, 0xe, PT ;  /* 0x0000000e3200780c */ /* 0x000fe20003fa6070 */
[C-C-:B------:R-:W-:Y:S01]  /*0d10*/  @P0 IMAD R18, R10.reuse, 0x1880, R57.reuse ;  /* 0x000018800a120824 */ /* 0x140fe200078e0239 */
[----:B------:R-:W-:Y:S01]  /*0d20*/  @P0 MOV R19, 0x4 ;  /* 0x0000000400130802 */ /* 0x000fe20000000f00 */
[----:B------:R-:W-:Y:S01]  /*0d30*/  @P0 IMAD R20, R10, 0x1880, R57 ;  /* 0x000018800a140824 */ /* 0x000fe200078e0239 */
[----:B------:R-:W-:Y:S01]  /*0d40*/  ISETP.LT.U32.AND P2, PT, R42, 0xe, !P5 ;  /* 0x0000000e2a00780c */ /* 0x000fe20006f41070 */
[----:B------:R-:W-:Y:S01]  /*0d50*/  CS2R R28, SRZ ;  /* 0x00000000001c7805 */ /* 0x000fe2000001ff00 */
[----:B------:R-:W-:-:S02]  /*0d60*/  ISETP.LT.U32.AND P3, PT, R40, 0xe, !P5 ;  /* 0x0000000e2800780c */ /* 0x000fc40006f61070 */
[----:B------:R-:W-:Y:S01]  /*0d70*/  @P0 MOV R21, 0x4 ;  /* 0x0000000400150802 */ /* 0x000fe20000000f00 */
[----:B------:R-:W-:Y:S01]  /*0d80*/  @P0 IMAD.WIDE R18, R18, R19, c[0x0][0x160] ;  /* 0x0000580012120625 */ /* 0x000fe200078e0213 */
[----:B------:R-:W-:Y:S02]  /*0d90*/  MOV R26, RZ ;  /* 0x000000ff001a7202 */ /* 0x000fe40000000f00 */
[----:B------:R-:W-:Y:S01]  /*0da0*/  MOV R24, RZ ;  /* 0x000000ff00187202 */ /* 0x000fe20000000f00 */
[----:B------:R-:W-:Y:S01]  /*0db0*/  @P0 IMAD.WIDE R20, R20, R21, c[0x0][0x160] ;  /* 0x0000580014140625 */ /* 0x000fe200078e0215 */
[----:B------:R-:W-:Y:S02]  /*0dc0*/  ISETP.LT.U32.AND P4, PT, R38, 0xe, !P5 ;  /* 0x0000000e2600780c */ /* 0x000fe40006f81070 */
[----:B------:R-:W-:Y:S01]  /*0dd0*/  MOV R12, RZ ;  /* 0x000000ff000c7202 */ /* 0x000fe20000000f00 */
[----:B------:R-:W-:Y:S01]  /*0de0*/  @P2 IMAD R16, R10, 0x1880, R53 ;  /* 0x000018800a102824 */ /* 0x000fe200078e0235 */
[----:B------:R-:W-:Y:S01]  /*0df0*/  @P2 MOV R17, 0x4 ;  /* 0x0000000400112802 */ /* 0x000fe20000000f00 */
[----:B------:R0:W2:Y:S04]  /*0e00*/  @P0 LDG.E.CONSTANT R26, [R18.64+0x2ae0] ;  /* 0x002ae006121a0981 */ /* 0x0000a8000c1e9900 */
[----:B------:R-:W-:Y:S01]  /*0e10*/  @P2 IMAD.WIDE R16, R16, R17, c[0x0][0x160] ;  /* 0x0000580010102625 */ /* 0x000fe200078e0211 */
[----:B------:R-:W-:Y:S01]  /*0e20*/  ISETP.LT.U32.AND P1, PT, R36, 0xe, !P5 ;  /* 0x0000000e2400780c */ /* 0x000fe20006f21070 */
[----:B------:R1:W3:Y:S01]  /*0e30*/  @P0 LDG.E.CONSTANT R28, [R20.64] ;  /* 0x00000006141c0981 */ /* 0x0002e2000c1e9900 */
[----:B------:R-:W-:-:S02]  /*0e40*/  @P3 MOV R23, 0x4 ;  /* 0x0000000400173802 */ /* 0x000fc40000000f00 */
[----:B0-----:R-:W-:Y:S01]  /*0e50*/  @P2 MOV R19, 0x4 ;  /* 0x0000000400132802 */ /* 0x001fe20000000f00 */
[----:B------:R0:W4:Y:S01]  /*0e60*/  @P2 LDG.E.CONSTANT R24, [R16.64] ;  /* 0x0000000610182981 */ /* 0x000122000c1e9900 */
[C---:B------:R-:W-:Y:S01]  /*0e70*/  @P2 IMAD R18, R10.reuse, 0x1880, R33 ;  /* 0x000018800a122824 */ /* 0x040fe200078e0221 */
[----:B------:R-:W-:Y:S01]  /*0e80*/  MOV R62, RZ ;  /* 0x000000ff003e7202 */ /* 0x000fe20000000f00 */
[----:B------:R-:W-:Y:S01]  /*0e90*/  CS2R R46, SRZ ;  /* 0x00000000002e7805 */ /* 0x000fe2000001ff00 */
[----:B------:R-:W-:Y:S01]  /*0ea0*/  MOV R56, RZ ;  /* 0x000000ff00387202 */ /* 0x000fe20000000f00 */
[----:B-1----:R-:W-:Y:S01]  /*0eb0*/  @P3 IMAD R20, R10, 0x1880, R51 ;  /* 0x000018800a143824 */ /* 0x002fe200078e0233 */
[----:B------:R-:W-:Y:S01]  /*0ec0*/  @P3 MOV R21, 0x4 ;  /* 0x0000000400153802 */ /* 0x000fe20000000f00 */
[----:B------:R-:W-:Y:S01]  /*0ed0*/  @P2 IMAD.WIDE R18, R18, R19, c[0x0][0x160] ;  /* 0x0000580012122625 */ /* 0x000fe200078e0213 */
[----:B------:R-:W-:Y:S01]  /*0ee0*/  MOV R66, RZ ;  /* 0x000000ff00427202 */ /* 0x000fe20000000f00 */
[----:B------:R-:W-:Y:S06]  /*0ef0*/  BAR.SYNC 0x0 ;  /* 0x0000000000007b1d */ /* 0x000fec0000000000 */
[----:B0-----:R-:W-:Y:S01]  /*0f00*/  @P3 IMAD R16, R10, 0x1880, R15 ;  /* 0x000018800a103824 */ /* 0x001fe200078e020f */
[----:B------:R-:W-:Y:S01]  /*0f10*/  @P4 MOV R64, 0x4 ;  /* 0x0000000400404802 */ /* 0x000fe20000000f00 */
[----:B------:R-:W-:Y:S01]  /*0f20*/  @P3 IMAD.WIDE R20, R20, R21, c[0x0][0x160] ;  /* 0x0000580014143625 */ /* 0x000fe200078e0215 */
[----:B------:R-:W-:Y:S01]  /*0f30*/  @P4 MOV R25, 0x4 ;  /* 0x0000000400194802 */ /* 0x000fe20000000f00 */
[----:B------:R0:W5:Y:S02]  /*0f40*/  @P2 LDG.E.CONSTANT R12, [R18.64] ;  /* 0x00000006120c2981 */ /* 0x000164000c1e9900 */
[----:B------:R-:W-:Y:S01]  /*0f50*/  @P3 IMAD.WIDE R16, R16, R23, c[0x0][0x160] ;  /* 0x0000580010103625 */ /* 0x000fe200078e0217 */
[----:B------:R-:W-:Y:S01]  /*0f60*/  ISETP.LT.U32.AND P2, PT, R34, 0xe, !P5 ;  /* 0x0000000e2200780c */ /* 0x000fe20006f41070 */
[----:B------:R1:W5:Y:S02]  /*0f70*/  @P3 LDG.E.CONSTANT R46, [R20.64] ;  /* 0x00000006142e3981 */ /* 0x000364000c1e9900 */
[----:B------:R-:W-:-:S02]  /*0f80*/  @P4 IMAD R23, R10, 0x1880, R13 ;  /* 0x000018800a174824 */ /* 0x000fc400078e020d */
[C---:B------:R-:W-:Y:S01]  /*0f90*/  @P4 IMAD R22, R10.reuse, 0x1880, R45 ;  /* 0x000018800a164824 */ /* 0x040fe200078e022d */
[----:B------:R1:W5:Y:S01]  /*0fa0*/  @P3 LDG.E.CONSTANT R62, [R16.64] ;  /* 0x00000006103e3981 */ /* 0x000362000c1e9900 */
[----:B------:R-:W-:Y:S01]  /*0fb0*/  @P1 MOV R27, 0x4 ;  /* 0x00000004001b1802 */ /* 0x000fe20000000f00 */
[----:B0-----:R-:W-:Y:S01]  /*0fc0*/  @P1 IMAD R18, R10, 0x1880, R43 ;  /* 0x000018800a121824 */ /* 0x001fe200078e022b */
[----:B------:R-:W-:Y:S01]  /*0fd0*/  ISETP.LT.U32.AND P3, PT, R32, 0xe, !P5 ;  /* 0x0000000e2000780c */ /* 0x000fe20006f61070 */
[----:B-1----:R-:W-:-:S04]  /*0fe0*/  @P4 IMAD.WIDE R20, R22, R25, c[0x0][0x160] ;  /* 0x0000580016144625 */ /* 0x002fc800078e0219 */
[----:B------:R-:W-:Y:S01]  /*0ff0*/  @P4 IMAD.WIDE R16, R23, R64, c[0x0][0x160] ;  /* 0x0000580017104625 */ /* 0x000fe200078e0240 */
[----:B------:R-:W-:-:S03]  /*1000*/  @P1 MOV R23, 0x4 ;  /* 0x0000000400171802 */ /* 0x000fc60000000f00 */
[----:B------:R-:W-:Y:S02]  /*1010*/  @P1 IMAD R22, R10, 0x1880, R6 ;  /* 0x000018800a161824 */ /* 0x000fe400078e0206 */
[----:B------:R-:W-:-:S04]  /*1020*/  @P1 IMAD.WIDE R18, R18, R27, c[0x0][0x160] ;  /* 0x0000580012121625 */ /* 0x000fc800078e021b */
[----:B------:R-:W-:Y:S01]  /*1030*/  @P1 IMAD.WIDE R22, R22, R23, c[0x0][0x160] ;  /* 0x0000580016161625 */ /* 0x000fe200078e0217 */
[----:B------:R-:W-:Y:S01]  /*1040*/  MOV R60, RZ ;  /* 0x000000ff003c7202 */ /* 0x000fe20000000f00 */
[----:B------:R0:W5:Y:S01]  /*1050*/  @P1 LDG.E.CONSTANT R56, [R18.64] ;  /* 0x0000000612381981 */ /* 0x000162000c1e9900 */
[----:B------:R-:W-:Y:S01]  /*1060*/  @P2 MOV R68, 0x4 ;  /* 0x0000000400442802 */ /* 0x000fe20000000f00 */
[----:B------:R-:W-:Y:S02]  /*1070*/  @P2 IMAD R25, R10, 0x1880, R41 ;  /* 0x000018800a192824 */ /* 0x000fe400078e0229 */
[----:B------:R1:W5:Y:S01]  /*1080*/  @P1 LDG.E.CONSTANT R66, [R22.64] ;  /* 0x0000000616421981 */ /* 0x000362000c1e9900 */
[----:B------:R-:W-:-:S03]  /*1090*/  ISETP.LT.U32.AND P1, PT, R14, 0xe, !P5 ;  /* 0x0000000e0e00780c */ /* 0x000fc60006f21070 */
[----:B------:R1:W5:Y:S01]  /*10a0*/  @P4 LDG.E.CONSTANT R60, [R20.64] ;  /* 0x00000006143c4981 */ /* 0x000362000c1e9900 */
[----:B0-----:R-:W-:Y:S01]  /*10b0*/  @P3 MOV R19, 0x4 ;  /* 0x0000000400133802 */ /* 0x001fe20000000f00 */
[----:B------:R-:W-:-:S04]  /*10c0*/  @P3 IMAD R18, R10, 0x1880, R39 ;  /* 0x000018800a123824 */ /* 0x000fc800078e0227 */
[----:B------:R-:W-:-:S04]  /*10d0*/  @P3 IMAD.WIDE R18, R18, R19, c[0x0][0x160] ;  /* 0x0000580012123625 */ /* 0x000fc800078e0213 */
[----:B-1----:R-:W-:Y:S01]  /*10e0*/  @P2 IMAD.WIDE R20, R25, R68, c[0x0][0x160] ;  /* 0x0000580019142625 */ /* 0x002fe200078e0244 */
[----:B------:R-:W-:Y:S02]  /*10f0*/  MOV R68, RZ ;  /* 0x000000ff00447202 */ /* 0x000fe40000000f00 */
[----:B------:R-:W-:Y:S01]  /*1100*/  @P1 MOV R23, 0x4 ;  /* 0x0000000400171802 */ /* 0x000fe20000000f00 */
[----:B------:R-:W-:-:S03]  /*1110*/  @P1 IMAD R22, R10, 0x1880, R37 ;  /* 0x000018800a161824 */ /* 0x000fc600078e0225 */
[----:B------:R0:W5:Y:S01]  /*1120*/  @P3 LDG.E.CONSTANT R68, [R18.64] ;  /* 0x0000000612443981 */ /* 0x000162000c1e9900 */
[----:B------:R-:W-:Y:S01]  /*1130*/  MOV R58, RZ ;  /* 0x000000ff003a7202 */ /* 0x000fe20000000f00 */
[----:B------:R-:W-:Y:S01]  /*1140*/  @P1 IMAD.WIDE R22, R22, R23, c[0x0][0x160] ;  /* 0x0000580016161625 */ /* 0x000fe200078e0217 */
[----:B------:R-:W-:-:S04]  /*1150*/  MOV R64, RZ ;  /* 0x000000ff00407202 */ /* 0x000fc80000000f00 */
[----:B------:R1:W5:Y:S01]  /*1160*/  @P1 LDG.E.CONSTANT R29, [R22.64] ;  /* 0x00000006161d1981 */ /* 0x000362000c1e9900 */
[----:B0-----:R-:W-:Y:S01]  /*1170*/  @P1 MOV R19, 0x4 ;  /* 0x0000000400131802 */ /* 0x001fe20000000f00 */
[----:B------:R-:W-:Y:S02]  /*1180*/  @P1 IMAD R18, R10, 0x1880, R9 ;  /* 0x000018800a121824 */ /* 0x000fe400078e0209 */
[----:B------:R0:W5:Y:S02]  /*1190*/  @P4 LDG.E.CONSTANT R58, [R16.64] ;  /* 0x00000006103a4981 */ /* 0x000164000c1e9900 */
[----:B------:R-:W-:Y:S02]  /*11a0*/  @P1 IMAD.WIDE R18, R18, R19, c[0x0][0x160] ;  /* 0x0000580012121625 */ /* 0x000fe400078e0213 */
[----:B------:R1:W5:Y:S04]  /*11b0*/  @P2 LDG.E.CONSTANT R64, [R20.64] ;  /* 0x0000000614402981 */ /* 0x000368000c1e9900 */
[----:B------:R1:W5:Y:S01]  /*11c0*/  @P1 LDG.E.CONSTANT R47, [R18.64] ;  /* 0x00000006122f1981 */ /* 0x000362000c1e9900 */
[----:B------:R-:W-:Y:S01]  /*11d0*/  ISETP.LT.U32.AND P1, PT, R44, 0xe, !P5 ;  /* 0x0000000e2c00780c */ /* 0x000fe20006f21070 */
[----:B0-----:R-:W-:Y:S01]  /*11e0*/  @P2 IMAD R16, R10, 0x1880, R7 ;  /* 0x000018800a102824 */ /* 0x001fe200078e0207 */
[----:B------:R-:W-:-:S02]  /*11f0*/  @P2 MOV R17, 0x4 ;  /* 0x0000000400112802 */ /* 0x000fc40000000f00 */
[----:B-1----:R-:W-:Y:S01]  /*1200*/  @P3 MOV R21, 0x4 ;  /* 0x0000000400153802 */ /* 0x002fe20000000f00 */
[----:B------:R-:W-:Y:S01]  /*1210*/  @P3 IMAD R20, R10, 0x1880, R8 ;  /* 0x000018800a143824 */ /* 0x000fe200078e0208 */
[----:B------:R-:W-:Y:S01]  /*1220*/  MOV R25, RZ ;  /* 0x000000ff00197202 */ /* 0x000fe20000000f00 */
[----:B------:R-:W-:Y:S01]  /*1230*/  @P2 IMAD.WIDE R16, R16, R17, c[0x0][0x160] ;  /* 0x0000580010102625 */ /* 0x000fe200078e0211 */
[----:B------:R-:W-:-:S03]  /*1240*/  MOV R27, RZ ;  /* 0x000000ff001b7202 */ /* 0x000fc60000000f00 */
[----:B------:R-:W-:Y:S01]  /*1250*/  @P3 IMAD.WIDE R20, R20, R21, c[0x0][0x160] ;  /* 0x0000580014143625 */ /* 0x000fe200078e0215 */
[----:B------:R0:W5:Y:S04]  /*1260*/  @P2 LDG.E.CONSTANT R25, [R16.64] ;  /* 0x0000000610192981 */ /* 0x000168000c1e9900 */
[----:B------:R1:W5:Y:S01]  /*1270*/  @P3 LDG.E.CONSTANT R27, [R20.64] ;  /* 0x00000006141b3981 */ /* 0x000362000c1e9900 */
[----:B------:R-:W-:Y:S02]  /*1280*/  MOV R49, RZ ;  /* 0x000000ff00317202 */ /* 0x000fe40000000f00 */
[----:B0-----:R-:W-:Y:S01]  /*1290*/  @P0 MOV R17, 0x4 ;  /* 0x0000000400110802 */ /* 0x001fe20000000f00 */
[C---:B------:R-:W-:Y:S01]  /*12a0*/  @P0 IMAD R16, R10.reuse, 0x1880, R57 ;  /* 0x000018800a100824 */ /* 0x040fe200078e0239 */
[----:B-1----:R-:W-:Y:S01]  /*12b0*/  @P1 MOV R21, 0x4 ;  /* 0x0000000400151802 */ /* 0x002fe20000000f00 */
[----:B------:R-:W-:-:S02]  /*12c0*/  @P1 IMAD R20, R10, 0x1880, R55 ;  /* 0x000018800a141824 */ /* 0x000fc400078e0237 */
[----:B------:R-:W-:Y:S01]  /*12d0*/  @P0 IMAD.WIDE R16, R16, R17, c[0x0][0x160] ;  /* 0x0000580010100625 */ /* 0x000fe200078e0211 */
[----:B------:R-:W-:-:S03]  /*12e0*/  CS2R R22, SRZ ;  /* 0x0000000000167805 */ /* 0x000fc6000001ff00 */
[-C--:B------:R-:W-:Y:S01]  /*12f0*/  @P1 IMAD.WIDE R18, R20, R21.reuse, c[0x0][0x160] ;  /* 0x0000580014121625 */ /* 0x080fe200078e0215 */
[----:B------:R0:W5:Y:S03]  /*1300*/  @P0 LDG.E.CONSTANT R49, [R16.64+0x55c0] ;  /* 0x0055c00610310981 */ /* 0x000166000c1e9900 */
[----:B------:R-:W-:Y:S01]  /*1310*/  @P1 IMAD R20, R10, 0x1880, R35 ;  /* 0x000018800a141824 */ /* 0x000fe200078e0223 */
[----:B------:R1:W5:Y:S03]  /*1320*/  @P1 LDG.E.CONSTANT R22, [R18.64] ;  /* 0x0000000612161981 */ /* 0x000366000c1e9900 */
[----:B0-----:R-:W-:-:S04]  /*1330*/  @P1 IMAD.WIDE R16, R20, R21, c[0x0][0x160] ;  /* 0x0000580014101625 */ /* 0x001fc800078e0215 */
[----:B------:R-:W-:Y:S01]  /*1340*/  @P1 IMAD R20, R10, 0x1880, R5 ;  /* 0x000018800a141824 */ /* 0x000fe200078e0205 */
[----:B-1----:R-:W-:Y:S01]  /*1350*/  MOV R18, RZ ;  /* 0x000000ff00127202 */ /* 0x002fe20000000f00 */
[----:B------:R-:W5:Y:S02]  /*1360*/  @P1 LDG.E.CONSTANT R23, [R16.64] ;  /* 0x0000000610171981 */ /* 0x000f64000c1e9900 */
[----:B------:R-:W-:-:S05]  /*1370*/  @P1 IMAD.WIDE R20, R20, R21, c[0x0][0x160] ;  /* 0x0000580014141625 */ /* 0x000fca00078e0215 */
[----:B------:R-:W5:Y:S01]  /*1380*/  @P1 LDG.E.CONSTANT R18, [R20.64] ;  /* 0x0000000614121981 */ /* 0x000f62000c1e9900 */
[----:B------:R-:W-:Y:S01]  /*1390*/  ISETP.GT.AND P2, PT, R3, 0x6f, PT ;  /* 0x0000006f0300780c */ /* 0x000fe20003f44270 */
[----:B------:R-:W-:Y:S02]  /*13a0*/  BSSY B0, `(.L_x_0) ;  /* 0x0000022000007945 */ /* 0x000fe40003800000 */
[----:B--2---:R-:W-:Y:S04]  /*13b0*/  STS [R3.X4+0x1b90], R26 ;  /* 0x001b901a03007388 */ /* 0x004fe80000004800 */
[----:B---3--:R-:W-:Y:S04]  /*13c0*/  STS [R3.X4], R28 ;  /* 0x0000001c03007388 */ /* 0x008fe80000004800 */
[----:B----4-:R-:W-:Y:S04]  /*13d0*/  STS [R3.X4+0x620], R24 ;  /* 0x0006201803007388 */ /* 0x010fe80000004800 */
[----:B-----5:R-:W-:Y:S04]  /*13e0*/  STS [R3.X4+0x930], R46 ;  /* 0x0009302e03007388 */ /* 0x020fe80000004800 */
[----:B------:R-:W-:Y:S04]  /*13f0*/  STS [R3.X4+0x24c0], R62 ;  /* 0x0024c03e03007388 */ /* 0x000fe80000004800 */
        /* <DEDUP_REMOVED lines=14> */
[----:B------:R0:W-:Y:S02]  /*14e0*/  STS [R3.X4+0x21b0], R12 ;  /* 0x0021b00c03007388 */ /* 0x0001e40000004800 */
[----:B0-----:R-:W-:Y:S01]  /*14f0*/  P2R R12, PR, RZ, 0x4 ;  /* 0x00000004ff0c7803 */ /* 0x001fe20000000000 */
[----:B------:R-:W-:Y:S05]  /*1500*/  @P2 BRA `(.L_x_1) ;  /* 0x000000b000002947 */ /* 0x000fea0003800000 */
[----:B------:R-:W-:Y:S01]  /*1510*/  ISETP.GT.U32.AND P1, PT, R50, 0xd, PT ;  /* 0x0000000d3200780c */ /* 0x000fe20003f24070 */
[----:B------:R-:W-:Y:S01]  /*1520*/  BSSY B1, `(.L_x_2) ;  /* 0x0000008000017945 */ /* 0x000fe20003800000 */
[----:B------:R-:W-:-:S02]  /*1530*/  HFMA2.MMA R16, -RZ, RZ, 0, 0 ;  /* 0x00000000ff107435 */ /* 0x000fc400000001ff */
[----:B------:R-:W-:-:S13]  /*1540*/  ISETP.GT.OR P1, PT, R4, 0xe, P1 ;  /* 0x0000000e0400780c */ /* 0x000fda0000f24670 */
[----:B------:R-:W-:Y:S05]  /*1550*/  @P1 BRA `(.L_x_3) ;  /* 0x0000004000001947 */ /* 0x000fea0003800000 */
[----:B------:R-:W-:Y:S01]  /*1560*/  MOV R17, 0x4 ;  /* 0x0000000400117802 */ /* 0x000fe20000000f00 */
[----:B------:R-:W-:-:S04]  /*1570*/  IMAD R16, R10, 0x1880, R2 ;  /* 0x000018800a107824 */ /* 0x000fc800078e0202 */
[----:B------:R-:W-:-:S06]  /*1580*/  IMAD.WIDE R16, R16, R17, c[0x0][0x160] ;  /* 0x0000580010107625 */ /* 0x000fcc00078e0211 */
[----:B------:R0:W5:Y:S02]  /*1590*/  LDG.E.CONSTANT R16, [R16.64] ;  /* 0x0000000610107981 */ /* 0x000164000c1e9900 */
.L_x_3:
[----:B------:R-:W-:Y:S05]  /*15a0*/  BSYNC B1 ;  /* 0x0000000000017941 */ /* 0x000fea0003800000 */
.L_x_2:
[----:B-----5:R1:W-:Y:S02]  /*15b0*/  STS [R3.X4+0x3d40], R16 ;  /* 0x003d401003007388 */ /* 0x0203e40000004800 */
.L_x_1:
[----:B------:R-:W-:Y:S05]  /*15c0*/  BSYNC B0 ;  /* 0x0000000000007941 */ /* 0x000fea0003800000 */
.L_x_0:
[C---:B------:R-:W-:Y:S01]  /*15d0*/  IADD3 R19, R3.reuse, 0xc4, RZ ;  /* 0x000000c403137810 */ /* 0x040fe20007ffe0ff */
[C---:B-1----:R-:W-:Y:S01]  /*15e0*/  IMAD.HI R16, R3.reuse, 0x2aaaaaab, RZ ;  /* 0x2aaaaaab03107827 */ /* 0x042fe200078e02ff */
[C---:B------:R-:W-:Y:S01]  /*15f0*/  IADD3 R12, R3.reuse, 0x4, RZ ;  /* 0x00000004030c7810 */ /* 0x040fe20007ffe0ff */
[----:B------:R-:W1:Y:S01]  /*1600*/  S2UR UR8, SR_CTAID.X ;  /* 0x00000000000879c3 */ /* 0x000e620000002500 */
[----:B------:R-:W-:Y:S01]  /*1610*/  IADD3 R18, R3, 0x188, RZ ;  /* 0x0000018803127810 */ /* 0x000fe20007ffe0ff */
[----:B------:R-:W-:Y:S01]  /*1620*/  IMAD.HI R19, R19, 0x2aaaaaab, RZ ;  /* 0x2aaaaaab13137827 */ /* 0x000fe200078e02ff */
[----:B0-----:R-:W-:Y:S02]  /*1630*/  SHF.R.U32.HI R17, RZ, 0x1f, R16 ;  /* 0x0000001fff117819 */ /* 0x001fe40000011610 */
[----:B------:R-:W-:Y:S01]  /*1640*/  ISETP.GT.AND P1, PT, R3, 0xb3, PT ;  /* 0x000000b30300780c */ /* 0x000fe20003f24270 */
[----:B------:R-:W-:Y:S01]  /*1650*/  IMAD.HI R20, R12, 0x2aaaaaab, RZ ;  /* 0x2aaaaaab0c147827 */ /* 0x000fe200078e02ff */
[----:B------:R-:W-:-:S02]  /*1660*/  LEA.HI.SX32 R16, R16, R17, 0x1c ;  /* 0x0000001110107211 */ /* 0x000fc400078fe2ff */
[----:B------:R-:W-:Y:S01]  /*1670*/  SHF.R.U32.HI R22, RZ, 0x1f, R19 ;  /* 0x0000001fff167819 */ /* 0x000fe20000011613 */
[----:B------:R-:W-:Y:S01]  /*1680*/  IMAD.HI R18, R18, 0x2aaaaaab, RZ ;  /* 0x2aaaaaab12127827 */ /* 0x000fe200078e02ff */
[----:B------:R-:W-:Y:S02]  /*1690*/  SHF.R.U32.HI R17, RZ, 0x1f, R20 ;  /* 0x0000001fff117819 */ /* 0x000fe40000011614 */
[----:B------:R-:W-:Y:S02]  /*16a0*/  LEA.HI.SX32 R22, R19, R22, 0x1c ;  /* 0x0000001613167211 */ /* 0x000fe400078fe2ff */
[----:B------:R-:W-:Y:S02]  /*16b0*/  LEA.HI.SX32 R21, R20, R17, 0x1c ;  /* 0x0000001114157211 */ /* 0x000fe400078fe2ff */
[----:B------:R-:W-:Y:S02]  /*16c0*/  SHF.R.U32.HI R19, RZ, 0x1f, R18 ;  /* 0x0000001fff137819 */ /* 0x000fe40000011612 */
[----:B------:R-:W-:Y:S01]  /*16d0*/  IADD3 R17, R3, 0x8, RZ ;  /* 0x0000000803117810 */ /* 0x000fe20007ffe0ff */
[----:B------:R-:W-:Y:S01]  /*16e0*/  IMAD R21, R21, -0x60, R12 ;  /* 0xffffffa015157824 */ /* 0x000fe200078e020c */
[----:B------:R-:W-:-:S02]  /*16f0*/  @!P1 IADD3 R26, R3, 0x24c, RZ ;  /* 0x0000024c031a9810 */ /* 0x000fc40007ffe0ff */
[----:B------:R-:W-:Y:S01]  /*1700*/  @!P1 IADD3 R23, R3, 0xc, RZ ;  /* 0x0000000c03179810 */ /* 0x000fe20007ffe0ff */
[----:B-1----:R-:W-:Y:S01]  /*1710*/  USHF.R.S32.HI UR4, URZ, 0x1, UR8 ;  /* 0x000000013f047899 */ /* 0x002fe20008011408 */
[----:B------:R-:W-:Y:S01]  /*1720*/  LEA.HI.SX32 R20, R18, R19, 0x1c ;  /* 0x0000001312147211 */ /* 0x000fe200078fe2ff */
[----:B------:R-:W-:Y:S01]  /*1730*/  IMAD.HI R18, R17, 0x2aaaaaab, RZ ;  /* 0x2aaaaaab11127827 */ /* 0x000fe200078e02ff */
[----:B------:R-:W-:Y:S01]  /*1740*/  MOV R29, 0x900 ;  /* 0x00000900001d7802 */ /* 0x000fe20000000f00 */
[----:B------:R-:W-:Y:S01]  /*1750*/  UIMAD UR5, UR4, 0x4800, URZ ;  /* 0x00004800040578a4 */ /* 0x000fe2000f8e023f */
[----:B------:R-:W-:Y:S01]  /*1760*/  P2R R46, PR, RZ, 0x1 ;  /* 0x00000001ff2e7803 */ /* 0x000fe20000000000 */
[----:B------:R-:W-:Y:S01]  /*1770*/  @!P1 IMAD.HI R26, R26, 0x2aaaaaab, RZ ;  /* 0x2aaaaaab1a1a9827 */ /* 0x000fe200078e02ff */
[----:B------:R-:W-:-:S03]  /*1780*/  SHF.R.U32.HI R19, RZ, 0x1f, R18 ;  /* 0x0000001fff137819 */ /* 0x000fc60000011612 */
[----:B------:R-:W-:Y:S01]  /*1790*/  @!P1 IMAD.HI R24, R23, 0x2aaaaaab, RZ ;  /* 0x2aaaaaab17189827 */ /* 0x000fe200078e02ff */
[----:B------:R-:W-:Y:S02]  /*17a0*/  @!P1 SHF.R.U32.HI R27, RZ, 0x1f, R26 ;  /* 0x0000001fff1b9819 */ /* 0x000fe4000001161a */
[----:B------:R-:W-:Y:S01]  /*17b0*/  LEA.HI.SX32 R18, R18, R19, 0x1c ;  /* 0x0000001312127211 */ /* 0x000fe200078fe2ff */
[----:B------:R-:W-:Y:S01]  /*17c0*/  HFMA2.MMA R19, -RZ, RZ, 0, 0.000152587890625 ;  /* 0x00000900ff137435 */ /* 0x000fe200000001ff */
[----:B------:R-:W-:Y:S01]  /*17d0*/  @!P1 SHF.R.U32.HI R25, RZ, 0x1f, R24 ;  /* 0x0000001fff199819 */ /* 0x000fe20000011618 */
[----:B------:R-:W-:Y:S01]  /*17e0*/  IMAD R22, R22, R29, UR5 ;  /* 0x0000000516167e24 */ /* 0x000fe2000f8e021d */
[----:B------:R-:W-:Y:S01]  /*17f0*/  @!P1 LEA.HI.SX32 R27, R26, R27, 0x1c ;  /* 0x0000001b1a1b9211 */ /* 0x000fe200078fe2ff */
[----:B------:R-:W-:Y:S01]  /*1800*/  IMAD R17, R18, -0x60, R17 ;  /* 0xffffffa012117824 */ /* 0x000fe200078e0211 */
[----:B------:R-:W-:Y:S01]  /*1810*/  @!P1 LEA.HI.SX32 R24, R24, R25, 0x1c ;  /* 0x0000001918189211 */ /* 0x000fe200078fe2ff */
[----:B------:R-:W-:Y:S01]  /*1820*/  IMAD R21, R21, 0x3, R22 ;  /* 0x0000000315157824 */ /* 0x000fe200078e0216 */
[----:B------:R-:W-:-:S03]  /*1830*/  MOV R26, UR4 ;  /* 0x00000004001a7c02 */ /* 0x000fc60008000f00 */
[----:B------:R-:W-:Y:S01]  /*1840*/  @!P1 IMAD R24, R24, -0x60, R23 ;  /* 0xffffffa018189824 */ /* 0x000fe200078e0217 */
[----:B------:R-:W-:Y:S01]  /*1850*/  @!P1 LEA R27, R26, R27, 0x3 ;  /* 0x0000001b1a1b9211 */ /* 0x000fe200078e18ff */
[C---:B------:R-:W-:Y:S01]  /*1860*/  IMAD R12, R16.reuse, R19, UR5 ;  /* 0x00000005100c7e24 */ /* 0x040fe2000f8e0213 */
[----:B------:R-:W-:Y:S01]  /*1870*/  MOV R23, 0x900 ;  /* 0x0000090000177802 */ /* 0x000fe20000000f00 */
[----:B------:R-:W-:Y:S02]  /*1880*/  IMAD R19, R16, -0x60, R3 ;  /* 0xffffffa010137824 */ /* 0x000fe400078e0203 */
[----:B------:R-:W-:Y:S02]  /*1890*/  @!P1 IMAD R27, R27, 0x300, R24 ;  /* 0x000003001b1b9824 */ /* 0x000fe400078e0218 */
[----:B------:R-:W-:Y:S02]  /*18a0*/  IMAD R20, R20, R23, UR5 ;  /* 0x0000000514147e24 */ /* 0x000fe4000f8e0217 */
[----:B------:R-:W-:Y:S01]  /*18b0*/  IMAD R19, R19, 0x3, R12 ;  /* 0x0000000313137824 */ /* 0x000fe200078e020c */
[----:B------:R-:W-:Y:S01]  /*18c0*/  HFMA2.MMA R12, -RZ, RZ, 0, 2.384185791015625e-07 ;  /* 0x00000004ff0c7435 */ /* 0x000fe200000001ff */
[----:B------:R-:W-:-:S02]  /*18d0*/  @!P1 IMAD R23, R10, 0x60, R27 ;  /* 0x000000600a179824 */ /* 0x000fc400078e021b */
[----:B------:R-:W-:Y:S02]  /*18e0*/  IMAD R17, R17, 0x3, R20 ;  /* 0x0000000311117824 */ /* 0x000fe400078e0214 */
[C---:B------:R-:W-:Y:S01]  /*18f0*/  IMAD R49, R10.reuse, 0x120, R19 ;  /* 0x000001200a317824 */ /* 0x040fe200078e0213 */
[----:B------:R-:W-:Y:S01]  /*1900*/  @!P1 LEA R23, R23, R23, 0x1 ;  /* 0x0000001717179211 */ /* 0x000fe200078e08ff */
[C---:B------:R-:W-:Y:S02]  /*1910*/  IMAD R61, R10.reuse, 0x120, R17 ;  /* 0x000001200a3d7824 */ /* 0x040fe400078e0211 */
[----:B------:R-:W-:Y:S02]  /*1920*/  IMAD R59, R10, 0x120, R21 ;  /* 0x000001200a3b7824 */ /* 0x000fe400078e0215 */
[----:B------:R-:W-:-:S04]  /*1930*/  IMAD.WIDE R64, R61, R12, c[0x0][0x168] ;  /* 0x00005a003d407625 */ /* 0x000fc800078e020c */
[-C--:B------:R-:W-:Y:S02]  /*1940*/  @!P1 IMAD.WIDE R16, R23, R12.reuse, c[0x0][0x168] ;  /* 0x00005a0017109625 */ /* 0x080fe400078e020c */
[----:B------:R-:W2:Y:S02]  /*1950*/  LDG.E.CONSTANT R64, [R64.64] ;  /* 0x0000000640407981 */ /* 0x000ea4000c1e9900 */
[-C--:B------:R-:W-:Y:S02]  /*1960*/  IMAD.WIDE R24, R49, R12.reuse, c[0x0][0x168] ;  /* 0x00005a0031187625 */ /* 0x080fe400078e020c */
[----:B------:R-:W3:Y:S02]  /*1970*/  @!P1 LDG.E.CONSTANT R62, [R16.64] ;  /* 0x00000006103e9981 */ /* 0x000ee4000c1e9900 */
[----:B------:R-:W-:Y:S02]  /*1980*/  IMAD.WIDE R28, R59, R12, c[0x0][0x168] ;  /* 0x00005a003b1c7625 */ /* 0x000fe400078e020c */
[----:B------:R-:W4:Y:S04]  /*1990*/  LDG.E.CONSTANT R58, [R24.64] ;  /* 0x00000006183a7981 */ /* 0x000f28000c1e9900 */
[----:B------:R-:W5:Y:S01]  /*19a0*/  LDG.E.CONSTANT R60, [R28.64] ;  /* 0x000000061c3c7981 */ /* 0x000f62000c1e9900 */
[----:B------:R-:W-:-:S03]  /*19b0*/  IMAD R56, R0, 0x300, RZ ;  /* 0x0000030000387824 */ /* 0x000fc600078e02ff */
[----:B--2---:R-:W-:Y:S04]  /*19c0*/  STS [R3.X4+0x4520], R64 ;  /* 0x0045204003007388 */ /* 0x004fe80000004800 */
[----:B---3--:R-:W-:Y:S04]  /*19d0*/  @!P1 STS [R3.X4+0x4830], R62 ;  /* 0x0048303e03009388 */ /* 0x008fe80000004800 */
[----:B----4-:R-:W-:Y:S04]  /*19e0*/  STS [R3.X4+0x3f00], R58 ;  /* 0x003f003a03007388 */ /* 0x010fe80000004800 */
[----:B-----5:R-:W-:Y:S04]  /*19f0*/  STS [R3.X4+0x4210], R60 ;  /* 0x0042103c03007388 */ /* 0x020fe80000004800 */
[----:B------:R-:W-:Y:S06]  /*1a00*/  BAR.SYNC 0x0 ;  /* 0x0000000000007b1d */ /* 0x000fec0000000000 */
[----:B------:R-:W-:Y:S04]  /*1a10*/  LDS.64 R18, [R11.X8] ;  /* 0x000000000b127984 */ /* 0x000fe80000008a00 */
[----:B------:R-:W0:Y:S04]  /*1a20*/  LDS.128 R20, [R56+0x3f00] ;  /* 0x003f000038147984 */ /* 0x000e280000000c00 */
[----:B------:R-:W1:Y:S04]  /*1a30*/  LDS.128 R24, [R56+0x4080] ;  /* 0x0040800038187984 */ /* 0x000e680000000c00 */
[----:B------:R-:W2:Y:S04]  /*1a40*/  LDS.64 R28, [R11.X8+0x38] ;  /* 0x000038000b1c7984 */ /* 0x000ea80000008a00 */
[----:B------:R-:W3:Y:S01]  /*1a50*/  LDS.64 R16, [R11.X8+0x70] ;  /* 0x000070000b107984 */ /* 0x000ee20000008a00 */
[----:B0-----:R-:W-:-:S02]  /*1a60*/  FFMA R63, R20, R18, R63 ;  /* 0x00000012143f7223 */ /* 0x001fc4000000003f */
[-C--:B------:R-:W-:Y:S02]  /*1a70*/  FFMA R48, R20, R19.reuse, R48 ;  /* 0x0000001314307223 */ /* 0x080fe40000000030 */
[----:B-1----:R-:W-:Y:S02]  /*1a80*/  FFMA R31, R18, R24, R31 ;  /* 0x00000018121f7223 */ /* 0x002fe4000000001f */
[----:B------:R-:W-:Y:S02]  /*1a90*/  FFMA R30, R24, R19, R30 ;  /* 0x00000013181e7223 */ /* 0x000fe4000000001e */
[C---:B--2---:R-:W-:Y:S02]  /*1aa0*/  FFMA R63, R28.reuse, R21, R63 ;  /* 0x000000151c3f7223 */ /* 0x044fe4000000003f */
[----:B------:R-:W-:Y:S02]  /*1ab0*/  FFMA R48, R21, R29, R48 ;  /* 0x0000001d15307223 */ /* 0x000fe40000000030 */
[-C--:B------:R-:W-:Y:S01]  /*1ac0*/  FFMA R31, R28, R25.reuse, R31 ;  /* 0x000000191c1f7223 */ /* 0x080fe2000000001f */
[----:B------:R-:W0:Y:S01]  /*1ad0*/  LDS.64 R20, [R11.X8+0x1f8] ;  /* 0x0001f8000b147984 */ /* 0x000e220000008a00 */
[----:B------:R-:W-:-:S02]  /*1ae0*/  FFMA R18, R29, R25, R30 ;  /* 0x000000191d127223 */ /* 0x000fc4000000001e */
[----:B---3--:R-:W-:Y:S01]  /*1af0*/  FFMA R63, R16, R22, R63 ;  /* 0x00000016103f7223 */ /* 0x008fe2000000003f */
[----:B------:R-:W-:Y:S01]  /*1b00*/  LDS.64 R24, [R11.X8+0x230] ;  /* 0x000230000b187984 */ /* 0x000fe20000008a00 */
[-C--:B------:R-:W-:Y:S02]  /*1b10*/  FFMA R48, R22, R17.reuse, R48 ;  /* 0x0000001116307223 */ /* 0x080fe40000000030 */
[----:B------:R-:W-:Y:S02]  /*1b20*/  FFMA R22, R16, R26, R31 ;  /* 0x0000001a10167223 */ /* 0x000fe4000000001f */
[----:B------:R-:W1:Y:S01]  /*1b30*/  LDS.128 R28, [R56+0x3f10] ;  /* 0x003f1000381c7984 */ /* 0x000e620000000c00 */
[----:B------:R-:W-:-:S03]  /*1b40*/  FFMA R26, R26, R17, R18 ;  /* 0x000000111a1a7223 */ /* 0x000fc60000000012 */
[----:B------:R-:W2:Y:S01]  /*1b50*/  LDS.128 R16, [R56+0x4090] ;  /* 0x0040900038107984 */ /* 0x000ea20000000c00 */
[C---:B0-----:R-:W-:Y:S02]  /*1b60*/  FFMA R63, R20.reuse, R23, R63 ;  /* 0x00000017143f7223 */ /* 0x041fe4000000003f */
[----:B------:R-:W-:Y:S02]  /*1b70*/  FFMA R48, R23, R21, R48 ;  /* 0x0000001517307223 */ /* 0x000fe40000000030 */
[----:B------:R-:W-:Y:S02]  /*1b80*/  FFMA R23, R20, R27, R22 ;  /* 0x0000001b14177223 */ /* 0x000fe40000000016 */
[----:B------:R-:W-:Y:S02]  /*1b90*/  FFMA R58, R27, R21, R26 ;  /* 0x000000151b3a7223 */ /* 0x000fe4000000001a */
[----:B------:R-:W0:Y:S01]  /*1ba0*/  LDS.64 R20, [R11.X8+0x268] ;  /* 0x000268000b147984 */ /* 0x000e220000008a00 */
[----:B-1----:R-:W-:-:S03]  /*1bb0*/  FFMA R63, R28, R24, R63 ;  /* 0x000000181c3f7223 */ /* 0x002fc6000000003f */
[----:B------:R-:W-:Y:S01]  /*1bc0*/  LDS.64 R26, [R11.X8+0x428] ;  /* 0x000428000b1a7984 */ /* 0x000fe20000008a00 */
[----:B--2---:R-:W-:-:S03]  /*1bd0*/  FFMA R24, R24, R16, R23 ;  /* 0x0000001018187223 */ /* 0x004fc60000000017 */
[----:B------:R-:W1:Y:S01]  /*1be0*/  LDS.64 R22, [R11.X8+0x3f0] ;  /* 0x0003f0000b167984 */ /* 0x000e620000008a00 */
[-C--:B------:R-:W-:Y:S02]  /*1bf0*/  FFMA R48, R28, R25.reuse, R48 ;  /* 0x000000191c307223 */ /* 0x080fe40000000030 */
[----:B------:R-:W-:Y:S02]  /*1c00*/  FFMA R58, R16, R25, R58 ;  /* 0x00000019103a7223 */ /* 0x000fe4000000003a */
[C---:B0-----:R-:W-:Y:S02]  /*1c10*/  FFMA R63, R20.reuse, R29, R63 ;  /* 0x0000001d143f7223 */ /* 0x041fe4000000003f */
[----:B------:R-:W-:Y:S02]  /*1c20*/  FFMA R48, R29, R21, R48 ;  /* 0x000000151d307223 */ /* 0x000fe40000000030 */
[-C--:B------:R-:W-:Y:S01]  /*1c30*/  FFMA R25, R20, R17.reuse, R24 ;  /* 0x0000001114197223 */ /* 0x080fe20000000018 */
[----:B------:R-:W-:Y:S01]  /*1c40*/  LDS.64 R28, [R11.X8+0x460] ;  /* 0x000460000b1c7984 */ /* 0x000fe20000008a00 */
[----:B------:R-:W-:-:S02]  /*1c50*/  FFMA R58, R21, R17, R58 ;  /* 0x00000011153a7223 */ /* 0x000fc4000000003a */
[----:B-1----:R-:W-:Y:S01]  /*1c60*/  FFMA R63, R22, R30, R63 ;  /* 0x0000001e163f7223 */ /* 0x002fe2000000003f */
[----:B------:R-:W-:Y:S01]  /*1c70*/  LDS.64 R16, [R11.X8+0x620] ;  /* 0x000620000b107984 */ /* 0x000fe20000008a00 */
[-C--:B------:R-:W-:Y:S02]  /*1c80*/  FFMA R48, R30, R23.reuse, R48 ;  /* 0x000000171e307223 */ /* 0x080fe40000000030 */
[----:B------:R-:W-:Y:S02]  /*1c90*/  FFMA R25, R22, R18, R25 ;  /* 0x0000001216197223 */ /* 0x000fe40000000019 */
[----:B------:R-:W-:Y:S02]  /*1ca0*/  FFMA R58, R18, R23, R58 ;  /* 0x00000017123a7223 */ /* 0x000fe4000000003a */
[----:B------:R-:W-:Y:S01]  /*1cb0*/  FFMA R63, R26, R31, R63 ;  /* 0x0000001f1a3f7223 */ /* 0x000fe2000000003f */
[----:B------:R-:W0:Y:S01]  /*1cc0*/  LDS.128 R20, [R56+0x3f20] ;  /* 0x003f200038147984 */ /* 0x000e220000000c00 */
[----:B------:R-:W-:-:S02]  /*1cd0*/  FFMA R48, R31, R27, R48 ;  /* 0x0000001b1f307223 */ /* 0x000fc40000000030 */
[----:B------:R-:W-:Y:S02]  /*1ce0*/  FFMA R31, R26, R19, R25 ;  /* 0x000000131a1f7223 */ /* 0x000fe40000000019 */
[----:B------:R-:W-:Y:S02]  /*1cf0*/  FFMA R58, R19, R27, R58 ;  /* 0x0000001b133a7223 */ /* 0x000fe4000000003a */
[----:B------:R-:W1:Y:S04]  /*1d00*/  LDS.128 R24, [R56+0x40a0] ;  /* 0x0040a00038187984 */ /* 0x000e680000000c00 */
[----:B------:R-:W2:Y:S01]  /*1d10*/  LDS.64 R18, [R11.X8+0x5e8] ;  /* 0x0005e8000b127984 */ /* 0x000ea20000008a00 */
[C---:B0-----:R-:W-:Y:S02]  /*1d20*/  FFMA R63, R20.reuse, R28, R63 ;  /* 0x0000001c143f7223 */ /* 0x041fe4000000003f */
[----:B------:R-:W-:-:S02]  /*1d30*/  FFMA R48, R20, R29, R48 ;  /* 0x0000001d14307223 */ /* 0x000fc40000000030 */
[----:B-1----:R-:W-:Y:S02]  /*1d40*/  FFMA R31, R28, R24, R31 ;  /* 0x000000181c1f7223 */ /* 0x002fe4000000001f */
[----:B------:R-:W-:Y:S02]  /*1d50*/  FFMA R58, R24, R29, R58 ;  /* 0x0000001d183a7223 */ /* 0x000fe4000000003a */
[C---:B--2---:R-:W-:Y:S02]  /*1d60*/  FFMA R63, R18.reuse, R21, R63 ;  /* 0x00000015123f7223 */ /* 0x044fe4000000003f */
[----:B------:R-:W-:Y:S02]  /*1d70*/  FFMA R48, R21, R19, R48 ;  /* 0x0000001315307223 */ /* 0x000fe40000000030 */
[-C--:B------:R-:W-:Y:S01]  /*1d80*/  FFMA R31, R18, R25.reuse, R31 ;  /* 0x00000019121f7223 */ /* 0x080fe2000000001f */
[----:B------:R-:W0:Y:S01]  /*1d90*/  LDS.64 R20, [R11.X8+0x658] ;  /* 0x000658000b147984 */ /* 0x000e220000008a00 */
[----:B------:R-:W-:-:S02]  /*1da0*/  FFMA R58, R19, R25, R58 ;  /* 0x00000019133a7223 */ /* 0x000fc4000000003a */
[----:B------:R-:W-:Y:S01]  /*1db0*/  FFMA R63, R16, R22, R63 ;  /* 0x00000016103f7223 */ /* 0x000fe2000000003f */
        /* <DEDUP_REMOVED lines=330> */
[----:B-1----:R-:W-:Y:S02]  /*3260*/  FFMA R63, R22, R30, R63 ;  /* 0x0000001e163f7223 */ /* 0x002fe4000000003f */
[-C--:B------:R-:W-:Y:S02]  /*3270*/  FFMA R48, R30, R23.reuse, R48 ;  /* 0x000000171e307223 */ /* 0x080fe40000000030 */
[----:B------:R-:W-:Y:S02]  /*3280*/  FFMA R25, R22, R18, R25 ;  /* 0x0000001216197223 */ /* 0x000fe40000000019 */
[----:B------:R-:W-:Y:S02]  /*3290*/  FFMA R58, R18, R23, R58 ;  /* 0x00000017123a7223 */ /* 0x000fe4000000003a */
[----:B------:R-:W-:Y:S01]  /*32a0*/  FFMA R63, R26, R31, R63 ;  /* 0x0000001f1a3f7223 */ /* 0x000fe2000000003f */
[----:B------:R-:W-:Y:S01]  /*32b0*/  LDS.128 R20, [R56+0x4020] ;  /* 0x0040200038147984 */ /* 0x000fe20000000c00 */
[----:B------:R-:W-:-:S02]  /*32c0*/  FFMA R48, R31, R27, R48 ;  /* 0x0000001b1f307223 */ /* 0x000fc40000000030 */
[----:B------:R-:W-:Y:S02]  /*32d0*/  FFMA R31, R26, R19, R25 ;  /* 0x000000131a1f7223 */ /* 0x000fe40000000019 */
[----:B------:R-:W-:Y:S01]  /*32e0*/  FFMA R58, R19, R27, R58 ;  /* 0x0000001b133a7223 */ /* 0x000fe2000000003a */
[----:B------:R-:W-:Y:S04]  /*32f0*/  LDS.64 R24, [R11.X8+0x2f40] ;  /* 0x002f40000b187984 */ /* 0x000fe80000008a00 */
[----:B------:R-:W0:Y:S04]  /*3300*/  LDS.128 R16, [R56+0x41a0] ;  /* 0x0041a00038107984 */ /* 0x000e280000000c00 */
[----:B------:R-:W1:Y:S01]  /*3310*/  LDS.64 R26, [R11.X8+0x2f78] ;  /* 0x002f78000b1a7984 */ /* 0x000e620000008a00 */
[----:B0-----:R-:W-:-:S02]  /*3320*/  FFMA R31, R24, R16, R31 ;  /* 0x00000010181f7223 */ /* 0x001fc4000000001f */
[----:B------:R-:W-:Y:S02]  /*3330*/  FFMA R58, R16, R25, R58 ;  /* 0x00000019103a7223 */ /* 0x000fe4000000003a */
[-C--:B-1----:R-:W-:Y:S02]  /*3340*/  FFMA R31, R26, R17.reuse, R31 ;  /* 0x000000111a1f7223 */ /* 0x082fe4000000001f */
[----:B------:R-:W-:Y:S02]  /*3350*/  FFMA R58, R27, R17, R58 ;  /* 0x000000111b3a7223 */ /* 0x000fe4000000003a */
[C---:B------:R-:W-:Y:S01]  /*3360*/  FFMA R63, R20.reuse, R24, R63 ;  /* 0x00000018143f7223 */ /* 0x040fe2000000003f */
[----:B------:R-:W0:Y:S01]  /*3370*/  LDS.64 R16, [R11.X8+0x3138] ;  /* 0x003138000b107984 */ /* 0x000e220000008a00 */
[----:B------:R-:W-:Y:S02]  /*3380*/  FFMA R48, R20, R25, R48 ;  /* 0x0000001914307223 */ /* 0x000fe40000000030 */
[----:B------:R-:W-:-:S02]  /*3390*/  FFMA R63, R26, R21, R63 ;  /* 0x000000151a3f7223 */ /* 0x000fc4000000003f */
[----:B------:R-:W-:Y:S02]  /*33a0*/  FFMA R48, R21, R27, R48 ;  /* 0x0000001b15307223 */ /* 0x000fe40000000030 */
[----:B------:R-:W-:Y:S01]  /*33b0*/  FFMA R63, R28, R22, R63 ;  /* 0x000000161c3f7223 */ /* 0x000fe2000000003f */
[----:B------:R-:W-:Y:S01]  /*33c0*/  LDS.64 R20, [R11.X8+0x3170] ;  /* 0x003170000b147984 */ /* 0x000fe20000008a00 */
[-C--:B------:R-:W-:Y:S02]  /*33d0*/  FFMA R48, R22, R29.reuse, R48 ;  /* 0x0000001d16307223 */ /* 0x080fe40000000030 */
[----:B------:R-:W-:Y:S01]  /*33e0*/  FFMA R22, R28, R18, R31 ;  /* 0x000000121c167223 */ /* 0x000fe2000000001f */
[----:B------:R-:W1:Y:S01]  /*33f0*/  LDS.128 R24, [R56+0x4030] ;  /* 0x0040300038187984 */ /* 0x000e620000000c00 */
[----:B------:R-:W-:-:S03]  /*3400*/  FFMA R58, R18, R29, R58 ;  /* 0x0000001d123a7223 */ /* 0x000fc6000000003a */
[----:B------:R-:W2:Y:S01]  /*3410*/  LDS.128 R28, [R56+0x41b0] ;  /* 0x0041b000381c7984 */ /* 0x000ea20000000c00 */
[C---:B0-----:R-:W-:Y:S02]  /*3420*/  FFMA R63, R16.reuse, R23, R63 ;  /* 0x00000017103f7223 */ /* 0x041fe4000000003f */
[----:B------:R-:W-:Y:S02]  /*3430*/  FFMA R48, R23, R17, R48 ;  /* 0x0000001117307223 */ /* 0x000fe40000000030 */
[----:B------:R-:W-:Y:S02]  /*3440*/  FFMA R23, R16, R19, R22 ;  /* 0x0000001310177223 */ /* 0x000fe40000000016 */
[----:B------:R-:W-:Y:S02]  /*3450*/  FFMA R58, R19, R17, R58 ;  /* 0x00000011133a7223 */ /* 0x000fe4000000003a */
[----:B------:R-:W0:Y:S04]  /*3460*/  LDS.64 R16, [R11.X8+0x31a8] ;  /* 0x0031a8000b107984 */ /* 0x000e280000008a00 */
[----:B------:R-:W3:Y:S01]  /*3470*/  LDS.64 R18, [R11.X8+0x3330] ;  /* 0x003330000b127984 */ /* 0x000ee20000008a00 */
[----:B-1----:R-:W-:-:S02]  /*3480*/  FFMA R63, R24, R20, R63 ;  /* 0x00000014183f7223 */ /* 0x002fc4000000003f */
[----:B--2---:R-:W-:Y:S02]  /*3490*/  FFMA R20, R20, R28, R23 ;  /* 0x0000001c14147223 */ /* 0x004fe40000000017 */
[----:B------:R-:W1:Y:S01]  /*34a0*/  LDS.64 R22, [R11.X8+0x3368] ;  /* 0x003368000b167984 */ /* 0x000e620000008a00 */
[-C--:B------:R-:W-:Y:S02]  /*34b0*/  FFMA R48, R24, R21.reuse, R48 ;  /* 0x0000001518307223 */ /* 0x080fe40000000030 */
[----:B------:R-:W-:Y:S02]  /*34c0*/  FFMA R58, R28, R21, R58 ;  /* 0x000000151c3a7223 */ /* 0x000fe4000000003a */
[C---:B0-----:R-:W-:Y:S02]  /*34d0*/  FFMA R21, R16.reuse, R29, R20 ;  /* 0x0000001d10157223 */ /* 0x041fe40000000014 */
[----:B------:R-:W-:Y:S02]  /*34e0*/  FFMA R63, R16, R25, R63 ;  /* 0x00000019103f7223 */ /* 0x000fe4000000003f */
[----:B---3--:R-:W-:-:S02]  /*34f0*/  FFMA R21, R18, R30, R21 ;  /* 0x0000001e12157223 */ /* 0x008fc40000000015 */
[----:B------:R-:W-:Y:S02]  /*3500*/  FFMA R48, R25, R17, R48 ;  /* 0x0000001119307223 */ /* 0x000fe40000000030 */
[----:B------:R-:W-:Y:S02]  /*3510*/  FFMA R58, R17, R29, R58 ;  /* 0x0000001d113a7223 */ /* 0x000fe4000000003a */
[----:B------:R-:W-:Y:S01]  /*3520*/  FFMA R63, R18, R26, R63 ;  /* 0x0000001a123f7223 */ /* 0x000fe2000000003f */
[----:B------:R-:W-:Y:S01]  /*3530*/  LDS.64 R28, [R11.X8+0x3560] ;  /* 0x003560000b1c7984 */ /* 0x000fe20000008a00 */
[-C--:B------:R-:W-:Y:S02]  /*3540*/  FFMA R48, R26, R19.reuse, R48 ;  /* 0x000000131a307223 */ /* 0x080fe40000000030 */
[----:B------:R-:W-:Y:S02]  /*3550*/  FFMA R58, R30, R19, R58 ;  /* 0x000000131e3a7223 */ /* 0x000fe4000000003a */
[C---:B-1----:R-:W-:Y:S01]  /*3560*/  FFMA R65, R22.reuse, R31, R21 ;  /* 0x0000001f16417223 */ /* 0x042fe20000000015 */
[----:B------:R-:W-:Y:S01]  /*3570*/  LDS.128 R16, [R56+0x4040] ;  /* 0x0040400038107984 */ /* 0x000fe20000000c00 */
[----:B------:R-:W-:-:S03]  /*3580*/  FFMA R63, R22, R27, R63 ;  /* 0x0000001b163f7223 */ /* 0x000fc6000000003f */
[----:B------:R-:W0:Y:S01]  /*3590*/  LDS.64 R20, [R11.X8+0x33a0] ;  /* 0x0033a0000b147984 */ /* 0x000e220000008a00 */
[-C--:B------:R-:W-:Y:S02]  /*35a0*/  FFMA R48, R27, R23.reuse, R48 ;  /* 0x000000171b307223 */ /* 0x080fe40000000030 */
[----:B------:R-:W-:Y:S01]  /*35b0*/  FFMA R58, R31, R23, R58 ;  /* 0x000000171f3a7223 */ /* 0x000fe2000000003a */
[----:B------:R-:W-:Y:S04]  /*35c0*/  LDS.128 R24, [R56+0x41c0] ;  /* 0x0041c00038187984 */ /* 0x000fe80000000c00 */
[----:B------:R-:W1:Y:S01]  /*35d0*/  LDS.64 R22, [R11.X8+0x3528] ;  /* 0x003528000b167984 */ /* 0x000e620000008a00 */
[----:B------:R-:W-:-:S04]  /*35e0*/  ISETP.GE.U32.AND P6, PT, R52, 0xe, PT ;  /* 0x0000000e3400780c */ /* 0x000fc80003fc6070 */
[----:B------:R-:W-:Y:S01]  /*35f0*/  ISETP.LT.U32.AND P3, PT, R54, 0xe, !P6 ;  /* 0x0000000e3600780c */ /* 0x000fe20007761070 */
[C---:B0-----:R-:W-:Y:S02]  /*3600*/  FFMA R63, R16.reuse, R20, R63 ;  /* 0x00000014103f7223 */ /* 0x041fe4000000003f */
[----:B------:R-:W-:Y:S02]  /*3610*/  FFMA R48, R16, R21, R48 ;  /* 0x0000001510307223 */ /* 0x000fe40000000030 */
[----:B-1----:R-:W-:Y:S02]  /*3620*/  FFMA R63, R22, R17, R63 ;  /* 0x00000011163f7223 */ /* 0x002fe4000000003f */
[----:B------:R-:W-:Y:S02]  /*3630*/  FFMA R48, R17, R23, R48 ;  /* 0x0000001711307223 */ /* 0x000fe40000000030 */
[----:B------:R-:W0:Y:S01]  /*3640*/  LDS.64 R16, [R11.X8+0x3598] ;  /* 0x003598000b107984 */ /* 0x000e220000008a00 */
[----:B------:R-:W-:-:S02]  /*3650*/  FFMA R65, R20, R24, R65 ;  /* 0x0000001814417223 */ /* 0x000fc40000000041 */
[----:B------:R-:W-:Y:S02]  /*3660*/  FFMA R58, R24, R21, R58 ;  /* 0x00000015183a7223 */ /* 0x000fe4000000003a */
[-C--:B------:R-:W-:Y:S02]  /*3670*/  FFMA R65, R22, R25.reuse, R65 ;  /* 0x0000001916417223 */ /* 0x080fe40000000041 */
[----:B------:R-:W-:Y:S02]  /*3680*/  FFMA R58, R23, R25, R58 ;  /* 0x00000019173a7223 */ /* 0x000fe4000000003a */
[----:B------:R-:W-:Y:S02]  /*3690*/  @P3 IMAD R20, R10, 0x1880, R57 ;  /* 0x000018800a143824 */ /* 0x000fe400078e0239 */
[C---:B------:R-:W-:Y:S02]  /*36a0*/  FFMA R24, R28.reuse, R18, R63 ;  /* 0x000000121c187223 */ /* 0x040fe4000000003f */
[----:B------:R-:W-:-:S02]  /*36b0*/  FFMA R65, R28, R26, R65 ;  /* 0x0000001a1c417223 */ /* 0x000fc40000000041 */
[-C--:B------:R-:W-:Y:S01]  /*36c0*/  FFMA R58, R26, R29.reuse, R58 ;  /* 0x0000001d1a3a7223 */ /* 0x080fe2000000003a */
[----:B------:R-:W-:Y:S01]  /*36d0*/  @P3 IADD3 R63, R20, 0x1, RZ ;  /* 0x00000001143f3810 */ /* 0x000fe20007ffe0ff */
[----:B------:R-:W-:Y:S01]  /*36e0*/  FFMA R48, R18, R29, R48 ;  /* 0x0000001d12307223 */ /* 0x000fe20000000030 */
[----:B------:R-:W-:Y:S04]  /*36f0*/  LDS.128 R20, [R56+0x4050] ;  /* 0x0040500038147984 */ /* 0x000fe80000000c00 */
[----:B------:R-:W1:Y:S01]  /*3700*/  LDS.64 R28, [R11.X8+0x3720] ;  /* 0x003720000b1c7984 */ /* 0x000e620000008a00 */
[C---:B0-----:R-:W-:Y:S02]  /*3710*/  FFMA R31, R16.reuse, R19, R24 ;  /* 0x00000013101f7223 */ /* 0x041fe40000000018 */
[----:B------:R-:W-:-:S02]  /*3720*/  FFMA R65, R16, R27, R65 ;  /* 0x0000001b10417223 */ /* 0x000fc40000000041 */
[-C--:B------:R-:W-:Y:S02]  /*3730*/  FFMA R58, R27, R17.reuse, R58 ;  /* 0x000000111b3a7223 */ /* 0x080fe4000000003a */
[----:B------:R-:W0:Y:S01]  /*3740*/  LDS.128 R24, [R56+0x41d0] ;  /* 0x0041d00038187984 */ /* 0x000e220000000c00 */
[----:B------:R-:W-:Y:S02]  /*3750*/  ISETP.LT.U32.AND P2, PT, R44, 0xe, !P6 ;  /* 0x0000000e2c00780c */ /* 0x000fe40007741070 */
[----:B------:R-:W-:Y:S01]  /*3760*/  ISETP.LT.U32.AND P4, PT, R42, 0xe, !P6 ;  /* 0x0000000e2a00780c */ /* 0x000fe20007781070 */
[----:B------:R-:W-:Y:S01]  /*3770*/  FFMA R48, R19, R17, R48 ;  /* 0x0000001113307223 */ /* 0x000fe20000000030 */
[----:B------:R-:W-:Y:S01]  /*3780*/  MOV R30, RZ ;  /* 0x000000ff001e7202 */ /* 0x000fe20000000f00 */
[----:B------:R-:W-:Y:S01]  /*3790*/  @P3 IMAD.WIDE R62, R63, R12, c[0x0][0x160] ;  /* 0x000058003f3e3625 */ /* 0x000fe200078e020c */
[----:B------:R-:W-:Y:S01]  /*37a0*/  HFMA2.MMA R60, -RZ, RZ, 0, 0 ;  /* 0x00000000ff3c7435 */ /* 0x000fe200000001ff */
[----:B------:R-:W-:Y:S01]  /*37b0*/  MOV R64, RZ ;  /* 0x000000ff00407202 */ /* 0x000fe20000000f00 */
[----:B------:R-:W2:Y:S04]  /*37c0*/  LDS.64 R16, [R11.X8+0x3758] ;  /* 0x003758000b107984 */ /* 0x000ea80000008a00 */
[----:B------:R3:W4:Y:S01]  /*37d0*/  @P3 LDG.E.CONSTANT R30, [R62.64] ;  /* 0x000000063e1e3981 */ /* 0x000722000c1e9900 */
[----:B-1----:R-:W-:-:S03]  /*37e0*/  FFMA R48, R20, R29, R48 ;  /* 0x0000001d14307223 */ /* 0x002fc60000000030 */
[----:B------:R-:W1:Y:S01]  /*37f0*/  LDS.64 R18, [R11.X8+0x3790] ;  /* 0x003790000b127984 */ /* 0x000e620000008a00 */
[----:B------:R-:W-:Y:S02]  /*3800*/  FFMA R31, R20, R28, R31 ;  /* 0x0000001c141f7223 */ /* 0x000fe4000000001f */
[----:B---3--:R-:W-:-:S05]  /*3810*/  @P4 IMAD R63, R10, 0x1880, R53 ;  /* 0x000018800a3f4824 */ /* 0x008fca00078e0235 */
[----:B------:R-:W-:Y:S01]  /*3820*/  @P4 IADD3 R63, R63, 0x1, RZ ;  /* 0x000000013f3f4810 */ /* 0x000fe20007ffe0ff */
[----:B0-----:R-:W-:Y:S02]  /*3830*/  FFMA R58, R24, R29, R58 ;  /* 0x0000001d183a7223 */ /* 0x001fe4000000003a */
[----:B------:R-:W-:-:S05]  /*3840*/  @P2 IMAD R29, R10, 0x1880, R55 ;  /* 0x000018800a1d2824 */ /* 0x000fca00078e0237 */
[----:B------:R-:W-:Y:S01]  /*3850*/  @P2 IADD3 R29, R29, 0x1, RZ ;  /* 0x000000011d1d2810 */ /* 0x000fe20007ffe0ff */
[----:B------:R-:W-:-:S04]  /*3860*/  FFMA R65, R28, R24, R65 ;  /* 0x000000181c417223 */ /* 0x000fc80000000041 */
[----:B------:R-:W-:-:S04]  /*3870*/  @P2 IMAD.WIDE R28, R29, R12, c[0x0][0x160] ;  /* 0x000058001d1c2625 */ /* 0x000fc800078e020c */
[----:B------:R-:W-:Y:S01]  /*3880*/  @P4 IMAD.WIDE R62, R63, R12, c[0x0][0x160] ;  /* 0x000058003f3e4625 */ /* 0x000fe200078e020c */
[----:B------:R0:W3:Y:S04]  /*3890*/  @P2 LDG.E.CONSTANT R60, [R28.64] ;  /* 0x000000061c3c2981 */ /* 0x0000e8000c1e9900 */
[----:B------:R5:W3:Y:S01]  /*38a0*/  @P4 LDG.E.CONSTANT R64, [R62.64] ;  /* 0x000000063e404981 */ /* 0x000ae2000c1e9900 */
[C---:B--2---:R-:W-:Y:S02]  /*38b0*/  FFMA R31, R16.reuse, R21, R31 ;  /* 0x00000015101f7223 */ /* 0x044fe4000000001f */
[----:B------:R-:W-:Y:S02]  /*38c0*/  FFMA R48, R21, R17, R48 ;  /* 0x0000001115307223 */ /* 0x000fe40000000030 */
[----:B------:R-:W2:Y:S01]  /*38d0*/  LDS.64 R20, [R11.X8+0x3918] ;  /* 0x003918000b147984 */ /* 0x000ea20000008a00 */
[----:B------:R-:W-:-:S02]  /*38e0*/  FFMA R65, R16, R25, R65 ;  /* 0x0000001910417223 */ /* 0x000fc40000000041 */
[----:B------:R-:W-:Y:S02]  /*38f0*/  FFMA R58, R17, R25, R58 ;  /* 0x00000019113a7223 */ /* 0x000fe4000000003a */
[----:B-1----:R-:W-:Y:S01]  /*3900*/  FFMA R31, R18, R22, R31 ;  /* 0x00000016121f7223 */ /* 0x002fe2000000001f */
[----:B------:R-:W-:Y:S01]  /*3910*/  LDS.64 R24, [R11.X8+0x3950] ;  /* 0x003950000b187984 */ /* 0x000fe20000008a00 */
[-C--:B------:R-:W-:Y:S02]  /*3920*/  FFMA R48, R22, R19.reuse, R48 ;  /* 0x0000001316307223 */ /* 0x080fe40000000030 */
[----:B------:R-:W-:Y:S02]  /*3930*/  FFMA R65, R18, R26, R65 ;  /* 0x0000001a12417223 */ /* 0x000fe40000000041 */
[----:B------:R-:W-:Y:S02]  /*3940*/  FFMA R58, R26, R19, R58 ;  /* 0x000000131a3a7223 */ /* 0x000fe4000000003a */
[----:B------:R-:W1:Y:S01]  /*3950*/  LDS.128 R16, [R56+0x4060] ;  /* 0x0040600038107984 */ /* 0x000e620000000c00 */
[----:B--2---:R-:W-:-:S02]  /*3960*/  FFMA R31, R20, R23, R31 ;  /* 0x00000017141f7223 */ /* 0x004fc4000000001f */
[----:B------:R-:W-:Y:S02]  /*3970*/  FFMA R48, R23, R21, R48 ;  /* 0x0000001517307223 */ /* 0x000fe40000000030 */
[----:B------:R-:W-:Y:S02]  /*3980*/  FFMA R65, R20, R27, R65 ;  /* 0x0000001b14417223 */ /* 0x000fe40000000041 */
[----:B------:R-:W-:Y:S02]  /*3990*/  FFMA R58, R27, R21, R58 ;  /* 0x000000151b3a7223 */ /* 0x000fe4000000003a */
[----:B------:R-:W2:Y:S04]  /*39a0*/  LDS.128 R20, [R56+0x41e0] ;  /* 0x0041e00038147984 */ /* 0x000ea80000000c00 */
[----:B------:R-:W0:Y:S01]  /*39b0*/  LDS.64 R26, [R11.X8+0x3988] ;  /* 0x003988000b1a7984 */ /* 0x000e220000008a00 */
[----:B-1----:R-:W-:-:S02]  /*39c0*/  FFMA R31, R16, R24, R31 ;  /* 0x00000018101f7223 */ /* 0x002fc4000000001f */
[-C--:B------:R-:W-:Y:S02]  /*39d0*/  FFMA R48, R16, R25.reuse, R48 ;  /* 0x0000001910307223 */ /* 0x080fe40000000030 */
[----:B--2---:R-:W-:Y:S02]  /*39e0*/  FFMA R65, R24, R20, R65 ;  /* 0x0000001418417223 */ /* 0x004fe40000000041 */
[----:B------:R-:W-:Y:S02]  /*39f0*/  FFMA R58, R20, R25, R58 ;  /* 0x00000019143a7223 */ /* 0x000fe4000000003a */
[----:B------:R-:W1:Y:S01]  /*3a00*/  LDS.64 R24, [R11.X8+0x3b10] ;  /* 0x003b10000b187984 */ /* 0x000e620000008a00 */
[C---:B0-----:R-:W-:Y:S02]  /*3a10*/  FFMA R31, R26.reuse, R17, R31 ;  /* 0x000000111a1f7223 */ /* 0x041fe4000000001f */
[----:B------:R-:W-:Y:S02]  /*3a20*/  FFMA R48, R17, R27, R48 ;  /* 0x0000001b11307223 */ /* 0x000fe40000000030 */
[----:B------:R-:W0:Y:S01]  /*3a30*/  LDS.64 R16, [R11.X8+0x3b48] ;  /* 0x003b48000b107984 */ /* 0x000e220000008a00 */
[----:B------:R-:W-:-:S02]  /*3a40*/  FFMA R65, R26, R21, R65 ;  /* 0x000000151a417223 */ /* 0x000fc40000000041 */
[----:B------:R-:W-:Y:S02]  /*3a50*/  FFMA R58, R27, R21, R58 ;  /* 0x000000151b3a7223 */ /* 0x000fe4000000003a */
[----:B------:R-:W-:Y:S01]  /*3a60*/  LDS.64 R20, [R11.X8+0x3b80] ;  /* 0x003b80000b147984 */ /* 0x000fe20000008a00 */
[----:B-1----:R-:W-:Y:S02]  /*3a70*/  FFMA R31, R24, R18, R31 ;  /* 0x00000012181f7223 */ /* 0x002fe4000000001f */
[-C--:B------:R-:W-:Y:S02]  /*3a80*/  FFMA R48, R18, R25.reuse, R48 ;  /* 0x0000001912307223 */ /* 0x080fe40000000030 */
[----:B------:R-:W-:Y:S02]  /*3a90*/  FFMA R65, R24, R22, R65 ;  /* 0x0000001618417223 */ /* 0x000fe40000000041 */
[----:B------:R-:W-:Y:S02]  /*3aa0*/  FFMA R58, R22, R25, R58 ;  /* 0x00000019163a7223 */ /* 0x000fe4000000003a */
[----:B------:R-:W1:Y:S01]  /*3ab0*/  LDS.128 R24, [R56+0x4070] ;  /* 0x0040700038187984 */ /* 0x000e620000000c00 */
[----:B0-----:R-:W-:-:S02]  /*3ac0*/  FFMA R31, R16, R19, R31 ;  /* 0x00000013101f7223 */ /* 0x001fc4000000001f */
[----:B------:R-:W-:Y:S02]  /*3ad0*/  FFMA R48, R19, R17, R48 ;  /* 0x0000001113307223 */ /* 0x000fe40000000030 */
[----:B------:R-:W-:Y:S02]  /*3ae0*/  FFMA R65, R16, R23, R65 ;  /* 0x0000001710417223 */ /* 0x000fe40000000041 */
[----:B------:R-:W-:Y:S02]  /*3af0*/  FFMA R58, R23, R17, R58 ;  /* 0x00000011173a7223 */ /* 0x000fe4000000003a */
[----:B------:R-:W0:Y:S04]  /*3b00*/  LDS.128 R16, [R56+0x41f0] ;  /* 0x0041f00038107984 */ /* 0x000e280000000c00 */
[----:B------:R-:W2:Y:S01]  /*3b10*/  LDS.64 R22, [R11.X8+0x3d08] ;  /* 0x003d08000b167984 */ /* 0x000ea20000008a00 */
[----:B------:R-:W-:-:S02]  /*3b20*/  ISETP.LT.U32.AND P0, PT, R40, 0xe, !P6 ;  /* 0x0000000e2800780c */ /* 0x000fc40007701070 */
[----:B------:R-:W-:Y:S02]  /*3b30*/  P2R R47, PR, RZ, 0x2 ;  /* 0x00000002ff2f7803 */ /* 0x000fe40000000000 */
[----:B------:R-:W-:Y:S01]  /*3b40*/  ISETP.LT.U32.AND P1, PT, R38, 0xe, !P6 ;  /* 0x0000000e2600780c */ /* 0x000fe20007721070 */
[----:B------:R-:W-:Y:S01]  /*3b50*/  HFMA2.MMA R68, -RZ, RZ, 0, 0 ;  /* 0x00000000ff447435 */ /* 0x000fe200000001ff */
[----:B-----5:R-:W-:Y:S01]  /*3b60*/  P2R R63, PR, RZ, 0x1 ;  /* 0x00000001ff3f7803 */ /* 0x020fe20000000000 */
[C---:B-1----:R-:W-:Y:S02]  /*3b70*/  FFMA R31, R24.reuse, R20, R31 ;  /* 0x00000014181f7223 */ /* 0x042fe4000000001f */
[----:B------:R-:W-:Y:S02]  /*3b80*/  FFMA R24, R24, R21, R48 ;  /* 0x0000001518187223 */ /* 0x000fe40000000030 */
[----:B0-----:R-:W-:Y:S02]  /*3b90*/  FFMA R48, R20, R16, R65 ;  /* 0x0000001014307223 */ /* 0x001fe40000000041 */
[----:B--2---:R-:W-:-:S02]  /*3ba0*/  FFMA R65, R22, R25, R31 ;  /* 0x0000001916417223 */ /* 0x004fc4000000001f */
[----:B------:R-:W-:-:S05]  /*3bb0*/  @P0 IMAD R31, R10, 0x1880, R51 ;  /* 0x000018800a1f0824 */ /* 0x000fca00078e0233 */
[----:B------:R-:W-:-:S05]  /*3bc0*/  @P0 IADD3 R31, R31, 0x1, RZ ;  /* 0x000000011f1f0810 */ /* 0x000fca0007ffe0ff */
[----:B------:R-:W-:-:S04]  /*3bd0*/  @P0 IMAD.WIDE R28, R31, R12, c[0x0][0x160] ;  /* 0x000058001f1c0625 */ /* 0x000fc800078e020c */
[----:B------:R-:W-:Y:S01]  /*3be0*/  @P1 IMAD R31, R10, 0x1880, R45 ;  /* 0x000018800a1f1824 */ /* 0x000fe200078e022d */
[----:B------:R0:W2:Y:S01]  /*3bf0*/  @P0 LDG.E.CONSTANT R68, [R28.64] ;  /* 0x000000061c440981 */ /* 0x0000a2000c1e9900 */
[----:B------:R-:W-:Y:S01]  /*3c00*/  ISETP.LT.U32.AND P0, PT, R36, 0xe, !P6 ;  /* 0x0000000e2400780c */ /* 0x000fe20007701070 */
[----:B------:R-:W-:Y:S02]  /*3c10*/  FFMA R16, R16, R21, R58 ;  /* 0x0000001510107223 */ /* 0x000fe4000000003a */
[----:B------:R-:W-:Y:S01]  /*3c20*/  @P1 IADD3 R31, R31, 0x1, RZ ;  /* 0x000000011f1f1810 */ /* 0x000fe20007ffe0ff */
[----:B------:R-:W-:Y:S01]  /*3c30*/  FFMA R58, R25, R23, R24 ;  /* 0x00000017193a7223 */ /* 0x000fe20000000018 */
[----:B------:R-:W1:Y:S01]  /*3c40*/  LDS.64 R20, [R11.X8+0x3d40] ;  /* 0x003d40000b147984 */ /* 0x000e620000008a00 */
[----:B------:R-:W-:-:S03]  /*3c50*/  MOV R62, RZ ;  /* 0x000000ff003e7202 */ /* 0x000fc60000000f00 */
[----:B------:R-:W5:Y:S04]  /*3c60*/  LDS.64 R24, [R11.X8+0x3d78] ;  /* 0x003d78000b187984 */ /* 0x000f680000008a00 */
[----:B------:R-:W-:Y:S06]  /*3c70*/  BAR.SYNC 0x0 ;  /* 0x0000000000007b1d */ /* 0x000fec0000000000 */
[----:B------:R-:W-:Y:S01]  /*3c80*/  P2R R66, PR, RZ, 0x10 ;  /* 0x00000010ff427803 */ /* 0x000fe20000000000 */
[----:B----4-:R4:W-:Y:S02]  /*3c90*/  STS [R3.X4], R30 ;  /* 0x0000001e03007388 */ /* 0x0109e40000004800 */
[----:B----4-:R-:W-:-:S05]  /*3ca0*/  @P1 IMAD.WIDE R30, R31, R12, c[0x0][0x160] ;  /* 0x000058001f1e1625 */ /* 0x010fca00078e020c */
[----:B------:R4:W5:Y:S04]  /*3cb0*/  @P1 LDG.E.CONSTANT R62, [R30.64] ;  /* 0x000000061e3e1981 */ /* 0x000968000c1e9900 */
[----:B---3--:R3:W-:Y:S04]  /*3cc0*/  STS [R3.X4+0x310], R60 ;  /* 0x0003103c03007388 */ /* 0x0087e80000004800 */
[----:B------:R0:W-:Y:S01]  /*3cd0*/  STS [R3.X4+0x620], R64 ;  /* 0x0006204003007388 */ /* 0x0001e20000004800 */
[----:B---3--:R-:W-:Y:S02]  /*3ce0*/  P2R R60, PR, RZ, 0x2 ;  /* 0x00000002ff3c7803 */ /* 0x008fe40000000000 */
[----:B------:R-:W-:Y:S01]  /*3cf0*/  ISETP.NE.AND P1, PT, R63, RZ, PT ;  /* 0x000000ff3f00720c */ /* 0x000fe20003f25270 */
[----:B------:R-:W-:-:S03]  /*3d00*/  @P0 IMAD R63, R10, 0x1880, R43 ;  /* 0x000018800a3f0824 */ /* 0x000fc600078e022b */
[----:B0-----:R-:W-:Y:S02]  /*3d10*/  P2R R64, PR, RZ, 0x2 ;  /* 0x00000002ff407803 */ /* 0x001fe40000000000 */
[----:B------:R-:W-:Y:S01]  /*3d20*/  ISETP.NE.AND P1, PT, R66, RZ, PT ;  /* 0x000000ff4200720c */ /* 0x000fe20003f25270 */
[----:B------:R-:W-:Y:S01]  /*3d30*/  HFMA2.MMA R66, -RZ, RZ, 0, 0 ;  /* 0x00000000ff427435 */ /* 0x000fe200000001ff */
[----:B------:R-:W-:-:S05]  /*3d40*/  @P0 IADD3 R63, R63, 0x1, RZ ;  /* 0x000000013f3f0810 */ /* 0x000fca0007ffe0ff */
[----:B------:R-:W-:-:S05]  /*3d50*/  @P0 IMAD.WIDE R28, R63, R12, c[0x0][0x160] ;  /* 0x000058003f1c0625 */ /* 0x000fca00078e020c */
[----:B------:R0:W3:Y:S01]  /*3d60*/  @P0 LDG.E.CONSTANT R66, [R28.64] ;  /* 0x000000061c420981 */ /* 0x0000e2000c1e9900 */
[----:B------:R-:W-:Y:S02]  /*3d70*/  ISETP.LT.U32.AND P5, PT, R34, 0xe, !P6 ;  /* 0x0000000e2200780c */ /* 0x000fe400077a1070 */
[----:B------:R-:W-:Y:S02]  /*3d80*/  ISETP.LT.U32.AND P4, PT, R32, 0xe, !P6 ;  /* 0x0000000e2000780c */ /* 0x000fe40007781070 */
[----:B------:R-:W-:-:S09]  /*3d90*/  ISETP.LT.U32.AND P6, PT, R14, 0xe, !P6 ;  /* 0x0000000e0e00780c */ /* 0x000fd200077c1070 */
[----:B------:R-:W-:-:S05]  /*3da0*/  @P5 IMAD R63, R10, 0x1880, R41 ;  /* 0x000018800a3f5824 */ /* 0x000fca00078e0229 */
[----:B------:R-:W-:-:S05]  /*3db0*/  @P5 IADD3 R63, R63, 0x1, RZ ;  /* 0x000000013f3f5810 */ /* 0x000fca0007ffe0ff */
[----:B----4-:R-:W-:-:S04]  /*3dc0*/  @P5 IMAD.WIDE R30, R63, R12, c[0x0][0x160] ;  /* 0x000058003f1e5625 */ /* 0x010fc800078e020c */
[----:B------:R-:W-:-:S05]  /*3dd0*/  @P4 IMAD R63, R10, 0x1880, R39 ;  /* 0x000018800a3f4824 */ /* 0x000fca00078e0227 */
[----:B------:R-:W-:-:S05]  /*3de0*/  @P4 IADD3 R63, R63, 0x1, RZ ;  /* 0x000000013f3f4810 */ /* 0x000fca0007ffe0ff */
[----:B0-----:R-:W-:-:S04]  /*3df0*/  @P4 IMAD.WIDE R28, R63, R12, c[0x0][0x160] ;  /* 0x000058003f1c4625 */ /* 0x001fc800078e020c */
[----:B------:R-:W-:-:S05]  /*3e00*/  @P6 IMAD R63, R10, 0x1880, R37 ;  /* 0x000018800a3f6824 */ /* 0x000fca00078e0225 */
[----:B------:R-:W-:Y:S01]  /*3e10*/  @P6 IADD3 R63, R63, 0x1, RZ ;  /* 0x000000013f3f6810 */ /* 0x000fe20007ffe0ff */
[----:B--2---:R0:W-:Y:S02]  /*3e20*/  STS [R3.X4+0x930], R68 ;  /* 0x0009304403007388 */ /* 0x0041e40000004800 */
[----:B0-----:R-:W-:-:S06]  /*3e30*/  MOV R68, RZ ;  /* 0x000000ff00447202 */ /* 0x001fcc0000000f00 */
[----:B------:R0:W2:Y:S02]  /*3e40*/  @P5 LDG.E.CONSTANT R68, [R30.64] ;  /* 0x000000061e445981 */ /* 0x0000a4000c1e9900 */
[----:B0-----:R-:W-:Y:S02]  /*3e50*/  @P6 IMAD.WIDE R30, R63, R12, c[0x0][0x160] ;  /* 0x000058003f1e6625 */ /* 0x001fe400078e020c */
[----:B-----5:R0:W-:Y:S02]  /*3e60*/  STS [R3.X4+0xc40], R62 ;  /* 0x000c403e03007388 */ /* 0x0201e40000004800 */
[----:B0-----:R-:W-:-:S10]  /*3e70*/  HFMA2.MMA R62, -RZ, RZ, 0, 0 ;  /* 0x00000000ff3e7435 */ /* 0x001fd400000001ff */
[----:B------:R0:W4:Y:S04]  /*3e80*/  @P4 LDG.E.CONSTANT R62, [R28.64] ;  /* 0x000000061c3e4981 */ /* 0x000128000c1e9900 */
[----:B---3--:R3:W-:Y:S02]  /*3e90*/  STS [R3.X4+0xf50], R66 ;  /* 0x000f504203007388 */ /* 0x0087e40000004800 */
[----:B---3--:R-:W-:-:S06]  /*3ea0*/  CS2R R66, SRZ ;  /* 0x0000000000427805 */ /* 0x008fcc000001ff00 */
[----:B------:R3:W5:Y:S02]  /*3eb0*/  @P6 LDG.E.CONSTANT R66, [R30.64] ;  /* 0x000000061e426981 */ /* 0x000764000c1e9900 */
[----:B---3--:R-:W-:-:S05]  /*3ec0*/  @P1 IMAD R31, R10, 0x1880, R33 ;  /* 0x000018800a1f1824 */ /* 0x008fca00078e0221 */
[----:B------:R-:W-:Y:S01]  /*3ed0*/  @P1 IADD3 R31, R31, 0x1, RZ ;  /* 0x000000011f1f1810 */ /* 0x000fe20007ffe0ff */
[----:B------:R-:W-:-:S04]  /*3ee0*/  @P3 IMAD R63, R10, 0x1880, R57 ;  /* 0x000018800a3f3824 */ /* 0x000fc800078e0239 */
[----:B------:R-:W-:Y:S01]  /*3ef0*/  @P1 IMAD.WIDE R30, R31, R12, c[0x0][0x160] ;  /* 0x000058001f1e1625 */ /* 0x000fe200078e020c */
[----:B------:R-:W-:-:S05]  /*3f00*/  @P3 IADD3 R63, R63, 0x1, RZ ;  /* 0x000000013f3f3810 */ /* 0x000fca0007ffe0ff */
[----:B0-----:R-:W-:-:S05]  /*3f10*/  @P3 IMAD.WIDE R28, R63, R12, c[0x0][0x160] ;  /* 0x000058003f1c3625 */ /* 0x001fca00078e020c */
[----:B------:R0:W3:Y:S01]  /*3f20*/  @P3 LDG.E.CONSTANT R67, [R28.64+0x2ae0] ;  /* 0x002ae0061c433981 */ /* 0x0000e2000c1e9900 */
[----:B------:R-:W-:-:S05]  /*3f30*/  @P2 IMAD R63, R10, 0x1880, R35 ;  /* 0x000018800a3f2824 */ /* 0x000fca00078e0223 */
[----:B------:R-:W-:Y:S01]  /*3f40*/  @P2 IADD3 R63, R63, 0x1, RZ ;  /* 0x000000013f3f2810 */ /* 0x000fe20007ffe0ff */
[----:B--2---:R2:W-:Y:S02]  /*3f50*/  STS [R3.X4+0x1260], R68 ;  /* 0x0012604403007388 */ /* 0x0045e40000004800 */
[----:B--2---:R-:W-:Y:S02]  /*3f60*/  MOV R68, RZ ;  /* 0x000000ff00447202 */ /* 0x004fe40000000f00 */
[----:B----4-:R-:W-:Y:S04]  /*3f70*/  STS [R3.X4+0x1570], R62 ;  /* 0x0015703e03007388 */ /* 0x010fe80000004800 */
[----:B-----5:R2:W-:Y:S02]  /*3f80*/  STS [R3.X4+0x1880], R66 ;  /* 0x0018804203007388 */ /* 0x0205e40000004800 */
[----:B--2---:R-:W-:-:S10]  /*3f90*/  HFMA2.MMA R66, -RZ, RZ, 0, 0 ;  /* 0x00000000ff427435 */ /* 0x004fd400000001ff */
[----:B------:R2:W4:Y:S01]  /*3fa0*/  @P1 LDG.E.CONSTANT R66, [R30.64] ;  /* 0x000000061e421981 */ /* 0x000522000c1e9900 */
[----:B------:R-:W-:Y:S02]  /*3fb0*/  ISETP.NE.AND P1, PT, R64, RZ, PT ;  /* 0x000000ff4000720c */ /* 0x000fe40003f25270 */
[----:B------:R-:W-:-:S11]  /*3fc0*/  MOV R64, RZ ;  /* 0x000000ff00407202 */ /* 0x000fd60000000f00 */
[----:B0-----:R-:W-:-:S05]  /*3fd0*/  @P1 IMAD R29, R10, 0x1880, R15 ;  /* 0x000018800a1d1824 */ /* 0x001fca00078e020f */
[----:B------:R-:W-:-:S05]  /*3fe0*/  @P1 IADD3 R29, R29, 0x1, RZ ;  /* 0x000000011d1d1810 */ /* 0x000fca0007ffe0ff */
[----:B------:R-:W-:-:S05]  /*3ff0*/  @P1 IMAD.WIDE R28, R29, R12, c[0x0][0x160] ;  /* 0x000058001d1c1625 */ /* 0x000fca00078e020c */
[----:B------:R0:W5:Y:S01]  /*4000*/  @P1 LDG.E.CONSTANT R64, [R28.64] ;  /* 0x000000061c401981 */ /* 0x000162000c1e9900 */
[----:B------:R-:W-:Y:S01]  /*4010*/  ISETP.NE.AND P1, PT, R60, RZ, PT ;  /* 0x000000ff3c00720c */ /* 0x000fe20003f25270 */
[----:B------:R-:W-:-:S05]  /*4020*/  @P2 IMAD.WIDE R62, R63, R12, c[0x0][0x160] ;  /* 0x000058003f3e2625 */ /* 0x000fca00078e020c */
[----:B------:R0:W3:Y:S01]  /*4030*/  @P2 LDG.E.CONSTANT R68, [R62.64] ;  /* 0x000000063e442981 */ /* 0x0000e2000c1e9900 */
[----:B------:R-:W-:-:S06]  /*4040*/  HFMA2.MMA R60, -RZ, RZ, 0, 0 ;  /* 0x00000000ff3c7435 */ /* 0x000fcc00000001ff */
[----:B0-----:R-:W-:-:S05]  /*4050*/  @P1 IMAD R63, R10, 0x1880, R13 ;  /* 0x000018800a3f1824 */ /* 0x001fca00078e020d */
[----:B------:R-:W-:-:S05]  /*4060*/  @P1 IADD3 R63, R63, 0x1, RZ ;  /* 0x000000013f3f1810 */ /* 0x000fca0007ffe0ff */
[----:B--2---:R-:W-:-:S05]  /*4070*/  @P1 IMAD.WIDE R30, R63, R12, c[0x0][0x160] ;  /* 0x000058003f1e1625 */ /* 0x004fca00078e020c */
[----:B------:R0:W2:Y:S01]  /*4080*/  @P1 LDG.E.CONSTANT R60, [R30.64] ;  /* 0x000000061e3c1981 */ /* 0x0000a2000c1e9900 */
[----:B------:R-:W-:Y:S01]  /*4090*/  ISETP.NE.AND P1, PT, R47, RZ, PT ;  /* 0x000000ff2f00720c */ /* 0x000fe20003f25270 */
[----:B------:R-:W-:Y:S01]  /*40a0*/  @P0 IMAD R47, R10, 0x1880, R6 ;  /* 0x000018800a2f0824 */ /* 0x000fe200078e0206 */
[----:B------:R-:W-:-:S04]  /*40b0*/  MOV R62, RZ ;  /* 0x000000ff003e7202 */ /* 0x000fc80000000f00 */
[----:B------:R-:W-:-:S05]  /*40c0*/  @P0 IADD3 R47, R47, 0x1, RZ ;  /* 0x000000012f2f0810 */ /* 0x000fca0007ffe0ff */
[----:B------:R-:W-:-:S05]  /*40d0*/  @P0 IMAD.WIDE R28, R47, R12, c[0x0][0x160] ;  /* 0x000058002f1c0625 */ /* 0x000fca00078e020c */
[----:B------:R0:W3:Y:S01]  /*40e0*/  @P0 LDG.E.CONSTANT R62, [R28.64] ;  /* 0x000000061c3e0981 */ /* 0x0000e2000c1e9900 */
[----:B------:R-:W-:-:S05]  /*40f0*/  @P5 IMAD R47, R10, 0x1880, R7 ;  /* 0x000018800a2f5824 */ /* 0x000fca00078e0207 */
[----:B------:R-:W-:-:S05]  /*4100*/  @P5 IADD3 R47, R47, 0x1, RZ ;  /* 0x000000012f2f5810 */ /* 0x000fca0007ffe0ff */
[----:B0-----:R-:W-:-:S04]  /*4110*/  @P5 IMAD.WIDE R30, R47, R12, c[0x0][0x160] ;  /* 0x000058002f1e5625 */ /* 0x001fc800078e020c */
[----:B------:R-:W-:Y:S01]  /*4120*/  @P4 IMAD R47, R10, 0x1880, R8 ;  /* 0x000018800a2f4824 */ /* 0x000fe200078e0208 */
[----:B------:R-:W-:-:S04]  /*4130*/  ISETP.NE.AND P0, PT, R46, RZ, PT ;  /* 0x000000ff2e00720c */ /* 0x000fc80003f05270 */
[----:B------:R-:W-:Y:S01]  /*4140*/  @P4 IADD3 R47, R47, 0x1, RZ ;  /* 0x000000012f2f4810 */ /* 0x000fe20007ffe0ff */
[----:B------:R-:W-:-:S04]  /*4150*/  HFMA2.MMA R46, -RZ, RZ, 0, 0 ;  /* 0x00000000ff2e7435 */ /* 0x000fc800000001ff */
[----:B------:R-:W-:-:S04]  /*4160*/  @P4 IMAD.WIDE R28, R47, R12, c[0x0][0x160] ;  /* 0x000058002f1c4625 */ /* 0x000fc800078e020c */
[----:B------:R-:W-:Y:S02]  /*4170*/  @P6 IMAD R47, R10, 0x1880, R9 ;  /* 0x000018800a2f6824 */ /* 0x000fe400078e0209 */
[----:B------:R0:W3:Y:S03]  /*4180*/  @P5 LDG.E.CONSTANT R46, [R30.64] ;  /* 0x000000061e2e5981 */ /* 0x0000e6000c1e9900 */
[----:B------:R-:W-:-:S05]  /*4190*/  @P6 IADD3 R47, R47, 0x1, RZ ;  /* 0x000000012f2f6810 */ /* 0x000fca0007ffe0ff */
[----:B0-----:R-:W-:-:S04]  /*41a0*/  @P6 IMAD.WIDE R30, R47, R12, c[0x0][0x160] ;  /* 0x000058002f1e6625 */ /* 0x001fc800078e020c */
[----:B------:R-:W-:-:S05]  /*41b0*/  @P3 IMAD R47, R10, 0x1880, R57 ;  /* 0x000018800a2f3824 */ /* 0x000fca00078e0239 */
[----:B------:R-:W-:Y:S01]  /*41c0*/  @P3 IADD3 R47, R47, 0x1, RZ ;  /* 0x000000012f2f3810 */ /* 0x000fe20007ffe0ff */
[----:B----4-:R0:W-:Y:S02]  /*41d0*/  STS [R3.X4+0x21b0], R66 ;  /* 0x0021b04203007388 */ /* 0x0101e40000004800 */
[----:B0-----:R-:W-:-:S06]  /*41e0*/  MOV R66, RZ ;  /* 0x000000ff00427202 */ /* 0x001fcc0000000f00 */
[----:B------:R0:W4:Y:S02]  /*41f0*/  @P4 LDG.E.CONSTANT R66, [R28.64] ;  /* 0x000000061c424981 */ /* 0x000124000c1e9900 */
[----:B0-----:R-:W-:Y:S02]  /*4200*/  @P3 IMAD.WIDE R28, R47, R12, c[0x0][0x160] ;  /* 0x000058002f1c3625 */ /* 0x001fe400078e020c */
[----:B-----5:R0:W-:Y:S02]  /*4210*/  STS [R3.X4+0x24c0], R64 ;  /* 0x0024c04003007388 */ /* 0x0201e40000004800 */
[----:B------:R-:W-:Y:S01]  /*4220*/  @P2 IMAD R47, R10, 0x1880, R5 ;  /* 0x000018800a2f2824 */ /* 0x000fe200078e0205 */
[----:B0-----:R-:W-:-:S04]  /*4230*/  HFMA2.MMA R64, -RZ, RZ, 0, 0 ;  /* 0x00000000ff407435 */ /* 0x001fc800000001ff */
[----:B------:R-:W-:-:S06]  /*4240*/  @P2 IADD3 R47, R47, 0x1, RZ ;  /* 0x000000012f2f2810 */ /* 0x000fcc0007ffe0ff */
[----:B------:R0:W5:Y:S04]  /*4250*/  @P6 LDG.E.CONSTANT R64, [R30.64] ;  /* 0x000000061e406981 */ /* 0x000168000c1e9900 */
[----:B--2---:R2:W-:Y:S01]  /*4260*/  STS [R3.X4+0x27d0], R60 ;  /* 0x0027d03c03007388 */ /* 0x0045e20000004800 */
[----:B0-----:R-:W-:Y:S01]  /*4270*/  @P2 IMAD.WIDE R30, R47, R12, c[0x0][0x160] ;  /* 0x000058002f1e2625 */ /* 0x001fe200078e020c */
[----:B--2---:R-:W-:Y:S02]  /*4280*/  HFMA2.MMA R60, -RZ, RZ, 0, 0 ;  /* 0x00000000ff3c7435 */ /* 0x004fe400000001ff */
[----:B---3--:R0:W-:Y:S08]  /*4290*/  STS [R3.X4+0x2ae0], R62 ;  /* 0x002ae03e03007388 */ /* 0x0081f00000004800 */
[----:B------:R-:W2:Y:S01]  /*42a0*/  @P2 LDG.E.CONSTANT R60, [R30.64] ;  /* 0x000000061e3c2981 */ /* 0x000ea2000c1e9900 */
[----:B0-----:R-:W-:-:S06]  /*42b0*/  MOV R62, RZ ;  /* 0x000000ff003e7202 */ /* 0x001fcc0000000f00 */
[----:B------:R-:W3:Y:S04]  /*42c0*/  @P3 LDG.E.CONSTANT R62, [R28.64+0x55c0] ;  /* 0x0055c0061c3e3981 */ /* 0x000ee8000c1e9900 */
[----:B------:R-:W-:Y:S04]  /*42d0*/  STS [R3.X4+0x1b90], R67 ;  /* 0x001b904303007388 */ /* 0x000fe80000004800 */
[----:B------:R-:W-:Y:S01]  /*42e0*/  STS [R3.X4+0x1ea0], R68 ;  /* 0x001ea04403007388 */ /* 0x000fe20000004800 */
[----:B------:R-:W-:Y:S01]  /*42f0*/  ISETP.GT.AND P6, PT, R3, 0x6f, PT ;  /* 0x0000006f0300780c */ /* 0x000fe20003fc4270 */
[----:B------:R-:W-:-:S02]  /*4300*/  FFMA R47, R22, R17, R48 ;  /* 0x00000011162f7223 */ /* 0x000fc40000000030 */
[----:B------:R-:W-:Y:S01]  /*4310*/  FFMA R16, R23, R17, R16 ;  /* 0x0000001117107223 */ /* 0x000fe20000000010 */
[----:B------:R-:W-:Y:S01]  /*4320*/  BSSY B0, `(.L_x_4) ;  /* 0x000001a000007945 */ /* 0x000fe20003800000 */
[C---:B-1----:R-:W-:Y:S01]  /*4330*/  FFMA R65, R20.reuse, R26, R65 ;  /* 0x0000001a14417223 */ /* 0x042fe20000000041 */
[----:B------:R0:W-:Y:S01]  /*4340*/  STS [R3.X4+0x2df0], R46 ;  /* 0x002df02e03007388 */ /* 0x0001e20000004800 */
[----:B------:R-:W-:Y:S02]  /*4350*/  FFMA R63, R20, R18, R47 ;  /* 0x00000012143f7223 */ /* 0x000fe4000000002f */
[----:B------:R-:W-:Y:S02]  /*4360*/  FFMA R16, R18, R21, R16 ;  /* 0x0000001512107223 */ /* 0x000fe40000000010 */
[----:B------:R-:W-:Y:S02]  /*4370*/  FFMA R47, R24, R27, R65 ;  /* 0x0000001b182f7223 */ /* 0x000fe40000000041 */
[----:B0-----:R-:W-:-:S02]  /*4380*/  FFMA R46, R26, R21, R58 ;  /* 0x000000151a2e7223 */ /* 0x001fc4000000003a */
[----:B------:R-:W-:Y:S02]  /*4390*/  FFMA R63, R24, R19, R63 ;  /* 0x00000013183f7223 */ /* 0x000fe4000000003f */
[-C--:B------:R-:W-:Y:S02]  /*43a0*/  FFMA R46, R27, R25.reuse, R46 ;  /* 0x000000191b2e7223 */ /* 0x080fe4000000002e */
[----:B------:R-:W-:Y:S01]  /*43b0*/  FFMA R48, R19, R25, R16 ;  /* 0x0000001913307223 */ /* 0x000fe20000000010 */
[----:B----4-:R0:W-:Y:S04]  /*43c0*/  STS [R3.X4+0x3100], R66 ;  /* 0x0031004203007388 */ /* 0x0101e80000004800 */
[----:B-----5:R0:W-:Y:S04]  /*43d0*/  STS [R3.X4+0x3410], R64 ;  /* 0x0034104003007388 */ /* 0x0201e80000004800 */
[----:B--2---:R0:W-:Y:S04]  /*43e0*/  STS [R3.X4+0x3a30], R60 ;  /* 0x003a303c03007388 */ /* 0x0041e80000004800 */
[----:B---3--:R0:W-:Y:S01]  /*43f0*/  STS [R3.X4+0x3720], R62 ;  /* 0x0037203e03007388 */ /* 0x0081e20000004800 */
[----:B------:R-:W-:Y:S05]  /*4400*/  @P6 BRA `(.L_x_5) ;  /* 0x000000b000006947 */ /* 0x000fea0003800000 */
[----:B------:R-:W-:Y:S01]  /*4410*/  ISETP.GT.U32.AND P2, PT, R52, 0xd, PT ;  /* 0x0000000d3400780c */ /* 0x000fe20003f44070 */
[----:B------:R-:W-:Y:S01]  /*4420*/  BSSY B1, `(.L_x_6) ;  /* 0x0000008000017945 */ /* 0x000fe20003800000 */
[----:B------:R-:W-:-:S02]  /*4430*/  MOV R16, RZ ;  /* 0x000000ff00107202 */ /* 0x000fc40000000f00 */
[----:B------:R-:W-:-:S13]  /*4440*/  ISETP.GT.OR P2, PT, R4, 0xe, P2 ;  /* 0x0000000e0400780c */ /* 0x000fda0001744670 */
[----:B------:R-:W-:Y:S05]  /*4450*/  @P2 BRA `(.L_x_7) ;  /* 0x0000004000002947 */ /* 0x000fea0003800000 */
[----:B------:R-:W-:-:S05]  /*4460*/  IMAD R17, R10, 0x1880, R2 ;  /* 0x000018800a117824 */ /* 0x000fca00078e0202 */
[----:B------:R-:W-:-:S05]  /*4470*/  IADD3 R17, R17, 0x1, RZ ;  /* 0x0000000111117810 */ /* 0x000fca0007ffe0ff */
[----:B------:R-:W-:-:S06]  /*4480*/  IMAD.WIDE R16, R17, R12, c[0x0][0x160] ;  /* 0x0000580011107625 */ /* 0x000fcc00078e020c */
[----:B------:R1:W5:Y:S02]  /*4490*/  LDG.E.CONSTANT R16, [R16.64] ;  /* 0x0000000610107981 */ /* 0x000364000c1e9900 */
.L_x_7:
[----:B------:R-:W-:Y:S05]  /*44a0*/  BSYNC B1 ;  /* 0x0000000000017941 */ /* 0x000fea0003800000 */
.L_x_6:
[----:B-----5:R2:W-:Y:S02]  /*44b0*/  STS [R3.X4+0x3d40], R16 ;  /* 0x003d401003007388 */ /* 0x0205e40000004800 */
.L_x_5:
[----:B------:R-:W-:Y:S05]  /*44c0*/  BSYNC B0 ;  /* 0x0000000000007941 */ /* 0x000fea0003800000 */
.L_x_4:
[C---:B-1----:R-:W-:Y:S02]  /*44d0*/  @!P1 IADD3 R17, R3.reuse, 0x24c, RZ ;  /* 0x0000024c03119810 */ /* 0x042fe40007ffe0ff */
[----:B--2---:R-:W-:Y:S02]  /*44e0*/  @!P1 IADD3 R16, R3, 0xc, RZ ;  /* 0x0000000c03109810 */ /* 0x004fe40007ffe0ff */
[----:B------:R-:W-:Y:S01]  /*44f0*/  MOV R21, UR4 ;  /* 0x0000000400157c02 */ /* 0x000fe20008000f00 */
[----:B------:R-:W-:Y:S01]  /*4500*/  @!P1 IMAD.HI R19, R17, 0x2aaaaaab, RZ ;  /* 0x2aaaaaab11139827 */ /* 0x000fe200078e02ff */
[----:B------:R-:W-:Y:S02]  /*4510*/  IADD3 R31, R61, 0x1, RZ ;  /* 0x000000013d1f7810 */ /* 0x000fe40007ffe0ff */
[----:B------:R-:W-:Y:S01]  /*4520*/  IADD3 R27, R49, 0x1, RZ ;  /* 0x00000001311b7810 */ /* 0x000fe20007ffe0ff */
[----:B------:R-:W-:Y:S01]  /*4530*/  @!P1 IMAD.HI R17, R16, 0x2aaaaaab, RZ ;  /* 0x2aaaaaab10119827 */ /* 0x000fe200078e02ff */
[----:B------:R-:W-:-:S02]  /*4540*/  @!P1 SHF.R.U32.HI R20, RZ, 0x1f, R19 ;  /* 0x0000001fff149819 */ /* 0x000fc40000011613 */
[----:B------:R-:W-:Y:S01]  /*4550*/  IADD3 R29, R59, 0x1, RZ ;  /* 0x000000013b1d7810 */ /* 0x000fe20007ffe0ff */
[----:B------:R-:W-:Y:S01]  /*4560*/  IMAD.WIDE R30, R31, R12, c[0x0][0x168] ;  /* 0x00005a001f1e7625 */ /* 0x000fe200078e020c */
[----:B------:R-:W-:Y:S02]  /*4570*/  @!P1 SHF.R.U32.HI R18, RZ, 0x1f, R17 ;  /* 0x0000001fff129819 */ /* 0x000fe40000011611 */
[----:B------:R-:W-:Y:S01]  /*4580*/  @!P1 LEA.HI.SX32 R20, R19, R20, 0x1c ;  /* 0x0000001413149211 */ /* 0x000fe200078fe2ff */
[----:B------:R-:W-:Y:S01]  /*4590*/  IMAD.WIDE R26, R27, R12, c[0x0][0x168] ;  /* 0x00005a001b1a7625 */ /* 0x000fe200078e020c */
[----:B------:R-:W-:Y:S01]  /*45a0*/  @!P1 LEA.HI.SX32 R17, R17, R18, 0x1c ;  /* 0x0000001211119211 */ /* 0x000fe200078fe2ff */
[----:B------:R-:W2:Y:S01]  /*45b0*/  LDG.E.CONSTANT R30, [R30.64] ;  /* 0x000000061e1e7981 */ /* 0x000ea2000c1e9900 */
[----:B------:R-:W-:Y:S01]  /*45c0*/  @!P1 LEA R20, R21, R20, 0x3 ;  /* 0x0000001415149211 */ /* 0x000fe200078e18ff */
[----:B------:R-:W-:Y:S02]  /*45d0*/  IMAD.WIDE R28, R29, R12, c[0x0][0x168] ;  /* 0x00005a001d1c7625 */ /* 0x000fe400078e020c */
[----:B------:R-:W3:Y:S02]  /*45e0*/  LDG.E.CONSTANT R58, [R26.64] ;  /* 0x000000061a3a7981 */ /* 0x000ee4000c1e9900 */
[----:B------:R-:W-:Y:S01]  /*45f0*/  @!P1 IMAD R17, R17, -0x60, R16 ;  /* 0xffffffa011119824 */ /* 0x000fe200078e0210 */
[----:B------:R-:W-:Y:S01]  /*4600*/  MOV R16, 0x3 ;  /* 0x0000000300107802 */ /* 0x000fe20000000f00 */
[----:B0-----:R-:W4:Y:S02]  /*4610*/  LDG.E.CONSTANT R60, [R28.64] ;  /* 0x000000061c3c7981 */ /* 0x001f24000c1e9900 */
[----:B------:R-:W-:-:S04]  /*4620*/  @!P1 IMAD R17, R20, 0x300, R17 ;  /* 0x0000030014119824 */ /* 0x000fc800078e0211 */
[----:B------:R-:W-:-:S04]  /*4630*/  @!P1 IMAD R17, R10, 0x60, R17 ;  /* 0x000000600a119824 */ /* 0x000fc800078e0211 */
[----:B------:R-:W-:-:S04]  /*4640*/  @!P1 IMAD R21, R17, R16, 0x1 ;  /* 0x0000000111159424 */ /* 0x000fc800078e0210 */
[----:B------:R-:W-:-:S05]  /*4650*/  @!P1 IMAD.WIDE R20, R21, R12, c[0x0][0x168] ;  /* 0x00005a0015149625 */ /* 0x000fca00078e020c */
[----:B------:R-:W5:Y:S04]  /*4660*/  @!P1 LDG.E.CONSTANT R62, [R20.64] ;  /* 0x00000006143e9981 */ /* 0x000f68000c1e9900 */
[----:B--2---:R-:W-:Y:S04]  /*4670*/  STS [R3.X4+0x4520], R30 ;  /* 0x0045201e03007388 */ /* 0x004fe80000004800 */
[----:B---3--:R-:W-:Y:S04]  /*4680*/  STS [R3.X4+0x3f00], R58 ;  /* 0x003f003a03007388 */ /* 0x008fe80000004800 */
[----:B----4-:R-:W-:Y:S04]  /*4690*/  STS [R3.X4+0x4210], R60 ;  /* 0x0042103c03007388 */ /* 0x010fe80000004800 */
[----:B-----5:R-:W-:Y:S04]  /*46a0*/  @!P1 STS [R3.X4+0x4830], R62 ;  /* 0x0048303e03009388 */ /* 0x020fe80000004800 */
[----:B------:R-:W-:Y:S06]  /*46b0*/  BAR.SYNC 0x0 ;  /* 0x0000000000007b1d */ /* 0x000fec0000000000 */
[----:B------:R-:W-:Y:S04]  /*46c0*/  LDS.64 R24, [R11.X8] ;  /* 0x000000000b187984 */ /* 0x000fe80000008a00 */
[----:B------:R-:W0:Y:S04]  /*46d0*/  LDS.128 R16, [R56+0x3f00] ;  /* 0x003f000038107984 */ /* 0x000e280000000c00 */
[----:B------:R-:W1:Y:S04]  /*46e0*/  LDS.64 R26, [R11.X8+0x38] ;  /* 0x000038000b1a7984 */ /* 0x000e680000008a00 */
[----:B------:R-:W2:Y:S04]  /*46f0*/  LDS.128 R20, [R56+0x4080] ;  /* 0x0040800038147984 */ /* 0x000ea80000000c00 */
[----:B------:R-:W3:Y:S01]  /*4700*/  LDS.64 R28, [R11.X8+0x70] ;  /* 0x000070000b1c7984 */ /* 0x000ee20000008a00 */
[----:B0-----:R-:W-:-:S02]  /*4710*/  FFMA R31, R16, R24, R47 ;  /* 0x00000018101f7223 */ /* 0x001fc4000000002f */
[----:B------:R-:W-:Y:S02]  /*4720*/  FFMA R16, R16, R25, R46 ;  /* 0x0000001910107223 */ /* 0x000fe4000000002e */
[----:B------:R-:W0:Y:S01]  /*4730*/  LDS.64 R46, [R11.X8+0x1f8] ;  /* 0x0001f8000b2e7984 */ /* 0x000e220000008a00 */
[----:B-1----:R-:W-:Y:S02]  /*4740*/  FFMA R31, R26, R17, R31 ;  /* 0x000000111a1f7223 */ /* 0x002fe4000000001f */
[----:B------:R-:W-:Y:S02]  /*4750*/  FFMA R16, R17, R27, R16 ;  /* 0x0000001b11107223 */ /* 0x000fe40000000010 */
[----:B--2---:R-:W-:Y:S02]  /*4760*/  FFMA R63, R24, R20, R63 ;  /* 0x00000014183f7223 */ /* 0x004fe4000000003f */
[----:B------:R-:W-:Y:S02]  /*4770*/  FFMA R48, R20, R25, R48 ;  /* 0x0000001914307223 */ /* 0x000fe40000000030 */
[----:B---3--:R-:W-:-:S02]  /*4780*/  FFMA R20, R28, R18, R31 ;  /* 0x000000121c147223 */ /* 0x008fc4000000001f */
[-C--:B------:R-:W-:Y:S02]  /*4790*/  FFMA R63, R26, R21.reuse, R63 ;  /* 0x000000151a3f7223 */ /* 0x080fe4000000003f */
[----:B------:R-:W-:Y:S02]  /*47a0*/  FFMA R48, R27, R21, R48 ;  /* 0x000000151b307223 */ /* 0x000fe40000000030 */
[----:B------:R-:W-:Y:S01]  /*47b0*/  FFMA R18, R18, R29, R16 ;  /* 0x0000001d12127223 */ /* 0x000fe20000000010 */
[----:B------:R-:W-:Y:S01]  /*47c0*/  LDS.128 R24, [R56+0x3f10] ;  /* 0x003f100038187984 */ /* 0x000fe20000000c00 */
[----:B------:R-:W-:-:S03]  /*47d0*/  FFMA R63, R28, R22, R63 ;  /* 0x000000161c3f7223 */ /* 0x000fc6000000003f */
[----:B------:R-:W1:Y:S01]  /*47e0*/  LDS.64 R16, [R11.X8+0x230] ;  /* 0x000230000b107984 */ /* 0x000e620000008a00 */
[----:B------:R-:W-:-:S03]  /*47f0*/  FFMA R48, R22, R29, R48 ;  /* 0x0000001d16307223 */ /* 0x000fc60000000030 */
[----:B------:R-:W2:Y:S01]  /*4800*/  LDS.128 R28, [R56+0x4090] ;  /* 0x00409000381c7984 */ /* 0x000ea20000000c00 */
[C---:B0-----:R-:W-:Y:S02]  /*4810*/  FFMA R65, R46.reuse, R19, R20 ;  /* 0x000000132e417223 */ /* 0x041fe40000000014 */
[----:B------:R-:W-:Y:S01]  /*4820*/  FFMA R22, R19, R47, R18 ;  /* 0x0000002f13167223 */ /* 0x000fe20000000012 */
[----:B------:R-:W-:Y:S04]  /*4830*/  LDS.64 R20, [R11.X8+0x3f0] ;  /* 0x0003f0000b147984 */ /* 0x000fe80000008a00 */
[----:B------:R-:W0:Y:S01]  /*4840*/  LDS.64 R18, [R11.X8+0x268] ;  /* 0x000268000b127984 */ /* 0x000e220000008a00 */
[----:B------:R-:W-:Y:S02]  /*4850*/  FFMA R63, R46, R23, R63 ;  /* 0x000000172e3f7223 */ /* 0x000fe4000000003f */
[----:B------:R-:W-:-:S02]  /*4860*/  FFMA R48, R23, R47, R48 ;  /* 0x0000002f17307223 */ /* 0x000fc40000000030 */
[----:B------:R-:W3:Y:S01]  /*4870*/  LDS.64 R46, [R11.X8+0x428] ;  /* 0x000428000b2e7984 */ /* 0x000ee20000008a00 */
[C---:B-1----:R-:W-:Y:S02]  /*4880*/  FFMA R65, R24.reuse, R16, R65 ;  /* 0x0000001018417223 */ /* 0x042fe40000000041 */
[-C--:B------:R-:W-:Y:S02]  /*4890*/  FFMA R22, R24, R17.reuse, R22 ;  /* 0x0000001118167223 */ /* 0x080fe40000000016 */
[----:B--2---:R-:W-:Y:S02]  /*48a0*/  FFMA R63, R16, R28, R63 ;  /* 0x0000001c103f7223 */ /* 0x004fe4000000003f */
[----:B------:R-:W-:Y:S02]  /*48b0*/  FFMA R48, R28, R17, R48 ;  /* 0x000000111c307223 */ /* 0x000fe40000000030 */
[----:B0-----:R-:W-:Y:S02]  /*48c0*/  FFMA R65, R18, R25, R65 ;  /* 0x0000001912417223 */ /* 0x001fe40000000041 */
[----:B------:R-:W-:-:S02]  /*48d0*/  FFMA R22, R25, R19, R22 ;  /* 0x0000001319167223 */ /* 0x000fc40000000016 */
[----:B------:R-:W-:Y:S01]  /*48e0*/  FFMA R65, R20, R26, R65 ;  /* 0x0000001a14417223 */ /* 0x000fe20000000041 */
[----:B------:R-:W-:Y:S01]  /*48f0*/  LDS.64 R24, [R11.X8+0x460] ;  /* 0x000460000b187984 */ /* 0x000fe20000008a00 */
[-C--:B------:R-:W-:Y:S02]  /*4900*/  FFMA R63, R18, R29.reuse, R63 ;  /* 0x0000001d123f7223 */ /* 0x080fe4000000003f */
[----:B------:R-:W-:Y:S02]  /*4910*/  FFMA R48, R19, R29, R48 ;  /* 0x0000001d13307223 */ /* 0x000fe40000000030 */
[-C--:B------:R-:W-:Y:S01]  /*4920*/  FFMA R26, R26, R21.reuse, R22 ;  /* 0x000000151a1a7223 */ /* 0x080fe20000000016 */
[----:B------:R-:W0:Y:S01]  /*4930*/  LDS.128 R16, [R56+0x3f20] ;  /* 0x003f200038107984 */ /* 0x000e220000000c00 */
[----:B------:R-:W-:Y:S02]  /*4940*/  FFMA R63, R20, R30, R63 ;  /* 0x0000001e143f7223 */ /* 0x000fe4000000003f */
[----:B------:R-:W-:Y:S01]  /*4950*/  FFMA R48, R30, R21, R48 ;  /* 0x000000151e307223 */ /* 0x000fe20000000030 */
[----:B------:R-:W-:Y:S01]  /*4960*/  LDS.64 R28, [R11.X8+0x620] ;  /* 0x000620000b1c7984 */ /* 0x000fe20000008a00 */
[----:B---3--:R-:W-:-:S02]  /*4970*/  FFMA R65, R46, R27, R65 ;  /* 0x0000001b2e417223 */ /* 0x008fc40000000041 */
[----:B------:R-:W-:Y:S01]  /*4980*/  FFMA R30, R27, R47, R26 ;  /* 0x0000002f1b1e7223 */ /* 0x000fe2000000001a */
[----:B------:R-:W1:Y:S04]  /*4990*/  LDS.128 R20, [R56+0x40a0] ;  /* 0x0040a00038147984 */ /* 0x000e680000000c00 */
[----:B------:R-:W2:Y:S01]  /*49a0*/  LDS.64 R26, [R11.X8+0x5e8] ;  /* 0x0005e8000b1a7984 */ /* 0x000ea20000008a00 */
[----:B------:R-:W-:Y:S02]  /*49b0*/  FFMA R63, R46, R31, R63 ;  /* 0x0000001f2e3f7223 */ /* 0x000fe4000000003f */
[----:B------:R-:W-:Y:S02]  /*49c0*/  FFMA R48, R31, R47, R48 ;  /* 0x0000002f1f307223 */ /* 0x000fe40000000030 */
[----:B------:R-:W3:Y:S01]  /*49d0*/  LDS.64 R46, [R11.X8+0x658] ;  /* 0x000658000b2e7984 */ /* 0x000ee20000008a00 */
[----:B0-----:R-:W-:-:S02]  /*49e0*/  FFMA R65, R16, R24, R65 ;  /* 0x0000001810417223 */ /* 0x001fc40000000041 */
[-C--:B------:R-:W-:Y:S02]  /*49f0*/  FFMA R30, R16, R25.reuse, R30 ;  /* 0x00000019101e7223 */ /* 0x080fe4000000001e */
[----:B-1----:R-:W-:Y:S02]  /*4a00*/  FFMA R63, R24, R20, R63 ;  /* 0x00000014183f7223 */ /* 0x002fe4000000003f */
[----:B------:R-:W-:Y:S02]  /*4a10*/  FFMA R48, R20, R25, R48 ;  /* 0x0000001914307223 */ /* 0x000fe40000000030 */
[----:B--2---:R-:W-:Y:S02]  /*4a20*/  FFMA R65, R26, R17, R65 ;  /* 0x000000111a417223 */ /* 0x004fe40000000041 */
[----:B------:R-:W-:Y:S02]  /*4a30*/  FFMA R30, R17, R27, R30 ;  /* 0x0000001b111e7223 */ /* 0x000fe4000000001e */
[----:B------:R-:W-:Y:S01]  /*4a40*/  FFMA R65, R28, R18, R65 ;  /* 0x000000121c417223 */ /* 0x000fe20000000041 */
[----:B------:R-:W-:Y:S01]  /*4a50*/  LDS.64 R16, [R11.X8+0x7e0] ;  /* 0x0007e0000b107984 */ /* 0x000fe20000008a00 */
[----:B------:R-:W-:-:S02]  /*4a60*/  FFMA R63, R26, R21, R63 ;  /* 0x000000151a3f7223 */ /* 0x000fc4000000003f */
[----:B------:R-:W-:Y:S02]  /*4a70*/  FFMA R48, R27, R21, R48 ;  /* 0x000000151b307223 */ /* 0x000fe40000000030 */
[-C--:B------:R-:W-:Y:S01]  /*4a80*/  FFMA R18, R18, R29.reuse, R30 ;  /* 0x0000001d12127223 */ /* 0x080fe2000000001e */
[----:B------:R-:W0:Y:S01]  /*4a90*/  LDS.128 R24, [R56+0x3f30] ;  /* 0x003f300038187984 */ /* 0x000e220000000c00 */
[----:B------:R-:W-:Y:S02]  /*4aa0*/  FFMA R63, R28, R22, R63 ;  /* 0x000000161c3f7223 */ /* 0x000fe4000000003f */
[----:B------:R-:W-:Y:S01]  /*4ab0*/  FFMA R48, R22, R29, R48 ;  /* 0x0000001d16307223 */ /* 0x000fe20000000030 */
[----:B------:R-:W-:Y:S01]  /*4ac0*/  LDS.64 R20, [R11.X8+0x850] ;  /* 0x000850000b147984 */ /* 0x000fe20000008a00 */
[C---:B---3--:R-:W-:Y:S02]  /*4ad0*/  FFMA R65, R46.reuse, R19, R65 ;  /* 0x000000132e417223 */ /* 0x048fe40000000041 */
[----:B------:R-:W-:Y:S01]  /*4ae0*/  FFMA R22, R19, R47, R18 ;  /* 0x0000002f13167223 */ /* 0x000fe20000000012 */
[----:B------:R-:W1:Y:S04]  /*4af0*/  LDS.128 R28, [R56+0x40b0] ;  /* 0x0040b000381c7984 */ /* 0x000e680000000c00 */
[----:B------:R-:W2:Y:S01]  /*4b00*/  LDS.64 R18, [R11.X8+0x818] ;  /* 0x000818000b127984 */ /* 0x000ea20000008a00 */
[----:B------:R-:W-:-:S02]  /*4b10*/  FFMA R63, R46, R23, R63 ;  /* 0x000000172e3f7223 */ /* 0x000fc4000000003f */
[----:B------:R-:W-:Y:S02]  /*4b20*/  FFMA R48, R23, R47, R48 ;  /* 0x0000002f17307223 */ /* 0x000fe40000000030 */
[----:B------:R-:W3:Y:S01]  /*4b30*/  LDS.64 R46, [R11.X8+0x9d8] ;  /* 0x0009d8000b2e7984 */ /* 0x000ee20000008a00 */
[C---:B0-----:R-:W-:Y:S02]  /*4b40*/  FFMA R65, R24.reuse, R16, R65 ;  /* 0x0000001018417223 */ /* 0x041fe40000000041 */
[-C--:B------:R-:W-:Y:S02]  /*4b50*/  FFMA R22, R24, R17.reuse, R22 ;  /* 0x0000001118167223 */ /* 0x080fe40000000016 */
[----:B-1----:R-:W-:Y:S02]  /*4b60*/  FFMA R63, R16, R28, R63 ;  /* 0x0000001c103f7223 */ /* 0x002fe4000000003f */
[----:B------:R-:W-:Y:S02]  /*4b70*/  FFMA R48, R28, R17, R48 ;  /* 0x000000111c307223 */ /* 0x000fe40000000030 */
[----:B--2---:R-:W-:-:S02]  /*4b80*/  FFMA R65, R18, R25, R65 ;  /* 0x0000001912417223 */ /* 0x004fc40000000041 */
[----:B------:R-:W-:Y:S02]  /*4b90*/  FFMA R22, R25, R19, R22 ;  /* 0x0000001319167223 */ /* 0x000fe40000000016 */
[----:B------:R-:W-:Y:S01]  /*4ba0*/  FFMA R65, R20, R26, R65 ;  /* 0x0000001a14417223 */ /* 0x000fe20000000041 */
[----:B------:R-:W-:Y:S01]  /*4bb0*/  LDS.64 R24, [R11.X8+0xa10] ;  /* 0x000a10000b187984 */ /* 0x000fe20000008a00 */
[-C--:B------:R-:W-:Y:S02]  /*4bc0*/  FFMA R63, R18, R29.reuse, R63 ;  /* 0x0000001d123f7223 */ /* 0x080fe4000000003f */
[----:B------:R-:W-:Y:S02]  /*4bd0*/  FFMA R48, R19, R29, R48 ;  /* 0x0000001d13307223 */ /* 0x000fe40000000030 */
[----:B------:R-:W-:Y:S01]  /*4be0*/  FFMA R26, R26, R21, R22 ;  /* 0x000000151a1a7223 */ /* 0x000fe20000000016 */
[----:B------:R-:W0:Y:S01]  /*4bf0*/  LDS.128 R16, [R56+0x3f40] ;  /* 0x003f400038107984 */ /* 0x000e220000000c00 */
[----:B------:R-:W-:-:S02]  /*4c00*/  FFMA R63, R20, R30, R63 ;  /* 0x0000001e143f7223 */ /* 0x000fc4000000003f */
        /* <DEDUP_REMOVED lines=185> */
[----:B0-----:R-:W-:Y:S02]  /*57a0*/  FFMA R63, R24, R16, R63 ;  /* 0x00000010183f7223 */ /* 0x001fe4000000003f */
[-C--:B------:R-:W-:Y:S02]  /*57b0*/  FFMA R48, R16, R25.reuse, R48 ;  /* 0x0000001910307223 */ /* 0x080fe40000000030 */
[C---:B-1----:R-:W-:Y:S02]  /*57c0*/  FFMA R65, R20.reuse, R24, R65 ;  /* 0x0000001814417223 */ /* 0x042fe40000000041 */
[----:B------:R-:W-:Y:S02]  /*57d0*/  FFMA R30, R20, R25, R30 ;  /* 0x00000019141e7223 */ /* 0x000fe4000000001e */
[----:B--2---:R-:W-:-:S02]  /*57e0*/  FFMA R63, R26, R17, R63 ;  /* 0x000000111a3f7223 */ /* 0x004fc4000000003f */
[----:B------:R-:W-:Y:S02]  /*57f0*/  FFMA R48, R27, R17, R48 ;  /* 0x000000111b307223 */ /* 0x000fe40000000030 */
[----:B------:R-:W-:Y:S01]  /*5800*/  FFMA R65, R26, R21, R65 ;  /* 0x000000151a417223 */ /* 0x000fe20000000041 */
[----:B------:R-:W-:Y:S01]  /*5810*/  LDS.64 R16, [R11.X8+0x21b0] ;  /* 0x0021b0000b107984 */ /* 0x000fe20000008a00 */
[----:B------:R-:W-:Y:S02]  /*5820*/  FFMA R30, R21, R27, R30 ;  /* 0x0000001b151e7223 */ /* 0x000fe4000000001e */
[----:B------:R-:W-:Y:S01]  /*5830*/  FFMA R63, R28, R18, R63 ;  /* 0x000000121c3f7223 */ /* 0x000fe2000000003f */
[----:B------:R-:W0:Y:S01]  /*5840*/  LDS.128 R24, [R56+0x3fd0] ;  /* 0x003fd00038187984 */ /* 0x000e220000000c00 */
[----:B------:R-:W-:Y:S02]  /*5850*/  FFMA R48, R18, R29, R48 ;  /* 0x0000001d12307223 */ /* 0x000fe40000000030 */
[----:B------:R-:W-:Y:S01]  /*5860*/  FFMA R65, R28, R22, R65 ;  /* 0x000000161c417223 */ /* 0x000fe20000000041 */
[----:B------:R-:W-:Y:S01]  /*5870*/  LDS.64 R20, [R11.X8+0x2370] ;  /* 0x002370000b147984 */ /* 0x000fe20000008a00 */
[----:B---3--:R-:W-:-:S02]  /*5880*/  FFMA R63, R46, R19, R63 ;  /* 0x000000132e3f7223 */ /* 0x008fc4000000003f */
[----:B------:R-:W-:Y:S02]  /*5890*/  FFMA R48, R19, R47, R48 ;  /* 0x0000002f13307223 */ /* 0x000fe40000000030 */
[----:B------:R-:W-:Y:S01]  /*58a0*/  FFMA R22, R22, R29, R30 ;  /* 0x0000001d16167223 */ /* 0x000fe2000000001e */
[----:B------:R-:W1:Y:S04]  /*58b0*/  LDS.64 R18, [R11.X8+0x21e8] ;  /* 0x0021e8000b127984 */ /* 0x000e680000008a00 */
[----:B------:R-:W2:Y:S01]  /*58c0*/  LDS.128 R28, [R56+0x4150] ;  /* 0x00415000381c7984 */ /* 0x000ea20000000c00 */
[----:B------:R-:W-:Y:S02]  /*58d0*/  FFMA R65, R46, R23, R65 ;  /* 0x000000172e417223 */ /* 0x000fe40000000041 */
[----:B------:R-:W-:-:S02]  /*58e0*/  FFMA R22, R23, R47, R22 ;  /* 0x0000002f17167223 */ /* 0x000fc40000000016 */
[----:B------:R-:W3:Y:S01]  /*58f0*/  LDS.64 R46, [R11.X8+0x23a8] ;  /* 0x0023a8000b2e7984 */ /* 0x000ee20000008a00 */
[C---:B0-----:R-:W-:Y:S02]  /*5900*/  FFMA R65, R24.reuse, R16, R65 ;  /* 0x0000001018417223 */ /* 0x041fe40000000041 */
[----:B------:R-:W-:Y:S02]  /*5910*/  FFMA R22, R24, R17, R22 ;  /* 0x0000001118167223 */ /* 0x000fe40000000016 */
[----:B-1----:R-:W-:Y:S02]  /*5920*/  FFMA R65, R18, R25, R65 ;  /* 0x0000001912417223 */ /* 0x002fe40000000041 */
[----:B------:R-:W-:Y:S02]  /*5930*/  FFMA R22, R25, R19, R22 ;  /* 0x0000001319167223 */ /* 0x000fe40000000016 */
[----:B--2---:R-:W-:Y:S01]  /*5940*/  FFMA R63, R16, R28, R63 ;  /* 0x0000001c103f7223 */ /* 0x004fe2000000003f */
[----:B------:R-:W-:Y:S01]  /*5950*/  LDS.64 R24, [R11.X8+0x23e0] ;  /* 0x0023e0000b187984 */ /* 0x000fe20000008a00 */
[----:B------:R-:W-:-:S02]  /*5960*/  FFMA R48, R28, R17, R48 ;  /* 0x000000111c307223 */ /* 0x000fc40000000030 */
[----:B------:R-:W-:Y:S02]  /*5970*/  FFMA R65, R20, R26, R65 ;  /* 0x0000001a14417223 */ /* 0x000fe40000000041 */
        /* <DEDUP_REMOVED lines=16> */
[C---:B-1----:R-:W-:Y:S02]  /*5a80*/  FFMA R65, R20.reuse, R24, R65 ;  /* 0x0000001814417223 */ /* 0x042fe40000000041 */
[----:B------:R-:W-:Y:S02]  /*5a90*/  FFMA R30, R20, R25, R30 ;  /* 0x00000019141e7223 */ /* 0x000fe4000000001e */
[CC--:B--2---:R-:W-:Y:S02]  /*5aa0*/  FFMA R63, R26.reuse, R17.reuse, R63 ;  /* 0x000000111a3f7223 */ /* 0x0c4fe4000000003f */
[----:B------:R-:W-:Y:S02]  /*5ab0*/  FFMA R48, R27, R17, R48 ;  /* 0x000000111b307223 */ /* 0x000fe40000000030 */
[----:B------:R-:W-:Y:S01]  /*5ac0*/  FFMA R65, R26, R21, R65 ;  /* 0x000000151a417223 */ /* 0x000fe20000000041 */
[----:B------:R-:W-:Y:S01]  /*5ad0*/  LDS.64 R16, [R11.X8+0x2760] ;  /* 0x002760000b107984 */ /* 0x000fe20000008a00 */
[----:B------:R-:W-:-:S02]  /*5ae0*/  FFMA R30, R21, R27, R30 ;  /* 0x0000001b151e7223 */ /* 0x000fc4000000001e */
[----:B------:R-:W-:Y:S01]  /*5af0*/  FFMA R63, R28, R18, R63 ;  /* 0x000000121c3f7223 */ /* 0x000fe2000000003f */
[----:B------:R-:W0:Y:S01]  /*5b00*/  LDS.128 R24, [R56+0x3ff0] ;  /* 0x003ff00038187984 */ /* 0x000e220000000c00 */
[-C--:B------:R-:W-:Y:S02]  /*5b10*/  FFMA R48, R18, R29.reuse, R48 ;  /* 0x0000001d12307223 */ /* 0x080fe40000000030 */
[----:B------:R-:W-:Y:S01]  /*5b20*/  FFMA R65, R28, R22, R65 ;  /* 0x000000161c417223 */ /* 0x000fe20000000041 */
[----:B------:R-:W-:Y:S01]  /*5b30*/  LDS.64 R20, [R11.X8+0x27d0] ;  /* 0x0027d0000b147984 */ /* 0x000fe20000008a00 */
[----:B------:R-:W-:Y:S02]  /*5b40*/  FFMA R22, R22, R29, R30 ;  /* 0x0000001d16167223 */ /* 0x000fe4000000001e */
[----:B---3--:R-:W-:Y:S01]  /*5b50*/  FFMA R63, R46, R19, R63 ;  /* 0x000000132e3f7223 */ /* 0x008fe2000000003f */
[----:B------:R-:W1:Y:S01]  /*5b60*/  LDS.128 R28, [R56+0x4170] ;  /* 0x00417000381c7984 */ /* 0x000e620000000c00 */
[----:B------:R-:W-:-:S03]  /*5b70*/  FFMA R48, R19, R47, R48 ;  /* 0x0000002f13307223 */ /* 0x000fc60000000030 */
[----:B------:R-:W2:Y:S01]  /*5b80*/  LDS.64 R18, [R11.X8+0x2798] ;  /* 0x002798000b127984 */ /* 0x000ea20000008a00 */
[----:B------:R-:W-:Y:S02]  /*5b90*/  FFMA R65, R46, R23, R65 ;  /* 0x000000172e417223 */ /* 0x000fe40000000041 */
[----:B------:R-:W-:Y:S02]  /*5ba0*/  FFMA R22, R23, R47, R22 ;  /* 0x0000002f17167223 */ /* 0x000fe40000000016 */
[----:B------:R-:W3:Y:S01]  /*5bb0*/  LDS.64 R46, [R11.X8+0x2958] ;  /* 0x002958000b2e7984 */ /* 0x000ee20000008a00 */
[C---:B0-----:R-:W-:Y:S02]  /*5bc0*/  FFMA R65, R24.reuse, R16, R65 ;  /* 0x0000001018417223 */ /* 0x041fe40000000041 */
[----:B------:R-:W-:Y:S02]  /*5bd0*/  FFMA R22, R24, R17, R22 ;  /* 0x0000001118167223 */ /* 0x000fe40000000016 */
[----:B-1----:R-:W-:-:S02]  /*5be0*/  FFMA R63, R16, R28, R63 ;  /* 0x0000001c103f7223 */ /* 0x002fc4000000003f */
[----:B------:R-:W-:Y:S02]  /*5bf0*/  FFMA R48, R28, R17, R48 ;  /* 0x000000111c307223 */ /* 0x000fe40000000030 */
[C---:B--2---:R-:W-:Y:S02]  /*5c00*/  FFMA R65, R18.reuse, R25, R65 ;  /* 0x0000001912417223 */ /* 0x044fe40000000041 */
[----:B------:R-:W-:Y:S02]  /*5c10*/  FFMA R22, R25, R19, R22 ;  /* 0x0000001319167223 */ /* 0x000fe40000000016 */
[-C--:B------:R-:W-:Y:S01]  /*5c20*/  FFMA R63, R18, R29.reuse, R63 ;  /* 0x0000001d123f7223 */ /* 0x080fe2000000003f */
[----:B------:R-:W-:Y:S01]  /*5c30*/  LDS.64 R24, [R11.X8+0x2990] ;  /* 0x002990000b187984 */ /* 0x000fe20000008a00 */
[----:B------:R-:W-:Y:S02]  /*5c40*/  FFMA R48, R19, R29, R48 ;  /* 0x0000001d13307223 */ /* 0x000fe40000000030 */
[----:B------:R-:W-:Y:S01]  /*5c50*/  FFMA R65, R20, R26, R65 ;  /* 0x0000001a14417223 */ /* 0x000fe20000000041 */
[----:B------:R-:W0:Y:S01]  /*5c60*/  LDS.128 R16, [R56+0x4180] ;  /* 0x0041800038107984 */ /* 0x000e220000000c00 */
[----:B------:R-:W-:-:S02]  /*5c70*/  FFMA R26, R26, R21, R22 ;  /* 0x000000151a1a7223 */ /* 0x000fc40000000016 */
        /* <DEDUP_REMOVED lines=10> */
[----:B0-----:R-:W-:Y:S02]  /*5d20*/  FFMA R63, R24, R16, R63 ;  /* 0x00000010183f7223 */ /* 0x001fe4000000003f */
[----:B------:R-:W-:Y:S02]  /*5d30*/  FFMA R48, R16, R25, R48 ;  /* 0x0000001910307223 */ /* 0x000fe40000000030 */
[----:B-1----:R-:W-:-:S02]  /*5d40*/  FFMA R65, R20, R24, R65 ;  /* 0x0000001814417223 */ /* 0x002fc40000000041 */
[----:B------:R-:W-:Y:S02]  /*5d50*/  FFMA R30, R20, R25, R30 ;  /* 0x00000019141e7223 */ /* 0x000fe4000000001e */
[CC--:B--2---:R-:W-:Y:S02]  /*5d60*/  FFMA R63, R26.reuse, R17.reuse, R63 ;  /* 0x000000111a3f7223 */ /* 0x0c4fe4000000003f */
[----:B------:R-:W-:Y:S02]  /*5d70*/  FFMA R48, R27, R17, R48 ;  /* 0x000000111b307223 */ /* 0x000fe40000000030 */
[----:B------:R-:W-:Y:S01]  /*5d80*/  FFMA R65, R26, R21, R65 ;  /* 0x000000151a417223 */ /* 0x000fe20000000041 */
        /* <DEDUP_REMOVED lines=29> */
[----:B------:R-:W-:-:S03]  /*5f60*/  FFMA R48, R30, R21, R48 ;  /* 0x000000151e307223 */ /* 0x000fc60000000030 */
[----:B------:R-:W1:Y:S01]  /*5f70*/  LDS.128 R20, [R56+0x4020] ;  /* 0x0040200038147984 */ /* 0x000e620000000c00 */
[C---:B---3--:R-:W-:Y:S02]  /*5f80*/  FFMA R65, R46.reuse, R27, R65 ;  /* 0x0000001b2e417223 */ /* 0x048fe40000000041 */
[----:B------:R-:W-:Y:S02]  /*5f90*/  FFMA R30, R27, R47, R26 ;  /* 0x0000002f1b1e7223 */ /* 0x000fe4000000001a */
        /* <DEDUP_REMOVED lines=55> */
[----:B------:R-:W-:Y:S01]  /*6310*/  LDS.64 R16, [R11.X8+0x3720] ;  /* 0x003720000b107984 */ /* 0x000fe20000008a00 */
[----:B------:R-:W-:-:S03]  /*6320*/  FFMA R48, R27, R21, R48 ;  /* 0x000000151b307223 */ /* 0x000fc60000000030 */
[----:B------:R-:W0:Y:S01]  /*6330*/  LDS.128 R24, [R56+0x4050] ;  /* 0x0040500038187984 */ /* 0x000e220000000c00 */
[C---:B------:R-:W-:Y:S02]  /*6340*/  FFMA R65, R28.reuse, R18, R65 ;  /* 0x000000121c417223 */ /* 0x040fe40000000041 */
[----:B------:R-:W-:Y:S01]  /*6350*/  FFMA R63, R28, R22, R63 ;  /* 0x000000161c3f7223 */ /* 0x000fe2000000003f */
[----:B------:R-:W-:Y:S01]  /*6360*/  LDS.64 R20, [R11.X8+0x3918] ;  /* 0x003918000b147984 */ /* 0x000fe20000008a00 */
[-C--:B------:R-:W-:Y:S02]  /*6370*/  FFMA R18, R18, R29.reuse, R30 ;  /* 0x0000001d12127223 */ /* 0x080fe4000000001e */
[----:B------:R-:W-:Y:S02]  /*6380*/  FFMA R22, R22, R29, R48 ;  /* 0x0000001d16167223 */ /* 0x000fe40000000030 */
[----:B------:R-:W1:Y:S01]  /*6390*/  LDS.128 R28, [R56+0x41d0] ;  /* 0x0041d000381c7984 */ /* 0x000e620000000c00 */
[----:B---3--:R-:W-:-:S02]  /*63a0*/  FFMA R65, R46, R19, R65 ;  /* 0x000000132e417223 */ /* 0x008fc40000000041 */
[----:B------:R-:W-:Y:S02]  /*63b0*/  FFMA R18, R19, R47, R18 ;  /* 0x0000002f13127223 */ /* 0x000fe40000000012 */
[----:B------:R-:W-:Y:S02]  /*63c0*/  FFMA R63, R46, R23, R63 ;  /* 0x000000172e3f7223 */ /* 0x000fe4000000003f */
[----:B------:R-:W-:Y:S02]  /*63d0*/  FFMA R47, R23, R47, R22 ;  /* 0x0000002f172f7223 */ /* 0x000fe40000000016 */
[C---:B0-----:R-:W-:Y:S02]  /*63e0*/  FFMA R65, R24.reuse, R16, R65 ;  /* 0x0000001018417223 */ /* 0x041fe40000000041 */
[----:B------:R-:W-:Y:S02]  /*63f0*/  FFMA R24, R24, R17, R18 ;  /* 0x0000001118187223 */ /* 0x000fe40000000012 */
[----:B------:R-:W0:Y:S01]  /*6400*/  LDS.64 R18, [R11.X8+0x3758] ;  /* 0x003758000b127984 */ /* 0x000e220000008a00 */
[----:B-1----:R-:W-:-:S02]  /*6410*/  FFMA R63, R16, R28, R63 ;  /* 0x0000001c103f7223 */ /* 0x002fc4000000003f */
[----:B------:R-:W-:Y:S02]  /*6420*/  FFMA R28, R28, R17, R47 ;  /* 0x000000111c1c7223 */ /* 0x000fe4000000002f */
[----:B------:R-:W1:Y:S01]  /*6430*/  LDS.64 R16, [R11.X8+0x3790] ;  /* 0x003790000b107984 */ /* 0x000e620000008a00 */
[----:B------:R-:W-:-:S04]  /*6440*/  IADD3 R48, R52, 0x1, RZ ;  /* 0x0000000134307810 */ /* 0x000fc80007ffe0ff */
[----:B------:R-:W-:-:S04]  /*6450*/  ISETP.GE.U32.AND P2, PT, R48, 0xe, PT ;  /* 0x0000000e3000780c */ /* 0x000fc80003f46070 */
[----:B------:R-:W-:Y:S01]  /*6460*/  ISETP.LT.U32.AND P4, PT, R54, 0xe, !P2 ;  /* 0x0000000e3600780c */ /* 0x000fe20005781070 */
[C---:B0-----:R-:W-:Y:S02]  /*6470*/  FFMA R65, R18.reuse, R25, R65 ;  /* 0x0000001912417223 */ /* 0x041fe40000000041 */
[----:B------:R-:W-:Y:S02]  /*6480*/  FFMA R24, R25, R19, R24 ;  /* 0x0000001319187223 */ /* 0x000fe40000000018 */
[-C--:B------:R-:W-:Y:S02]  /*6490*/  FFMA R63, R18, R29.reuse, R63 ;  /* 0x0000001d123f7223 */ /* 0x080fe4000000003f */
[----:B------:R-:W-:Y:S02]  /*64a0*/  FFMA R28, R19, R29, R28 ;  /* 0x0000001d131c7223 */ /* 0x000fe4000000001c */
[----:B-1----:R-:W-:Y:S02]  /*64b0*/  FFMA R65, R16, R26, R65 ;  /* 0x0000001a10417223 */ /* 0x002fe40000000041 */
[----:B------:R-:W-:-:S02]  /*64c0*/  FFMA R24, R26, R17, R24 ;  /* 0x000000111a187223 */ /* 0x000fc40000000018 */
[----:B------:R-:W-:Y:S02]  /*64d0*/  FFMA R65, R20, R27, R65 ;  /* 0x0000001b14417223 */ /* 0x000fe40000000041 */
[----:B------:R-:W-:Y:S02]  /*64e0*/  FFMA R63, R16, R30, R63 ;  /* 0x0000001e103f7223 */ /* 0x000fe4000000003f */
[----:B------:R-:W-:Y:S02]  /*64f0*/  FFMA R28, R30, R17, R28 ;  /* 0x000000111e1c7223 */ /* 0x000fe4000000001c */
[----:B------:R-:W-:Y:S01]  /*6500*/  FFMA R27, R27, R21, R24 ;  /* 0x000000151b1b7223 */ /* 0x000fe20000000018 */
[----:B------:R-:W-:Y:S04]  /*6510*/  LDS.128 R16, [R56+0x4060] ;  /* 0x0040600038107984 */ /* 0x000fe80000000c00 */
[----:B------:R-:W0:Y:S01]  /*6520*/  LDS.64 R24, [R11.X8+0x3950] ;  /* 0x003950000b187984 */ /* 0x000e220000008a00 */
[----:B------:R-:W-:Y:S01]  /*6530*/  @P4 IMAD R23, R10, 0x1880, R57 ;  /* 0x000018800a174824 */ /* 0x000fe200078e0239 */
[----:B------:R-:W-:-:S04]  /*6540*/  HFMA2.MMA R46, -RZ, RZ, 0, 0 ;  /* 0x00000000ff2e7435 */ /* 0x000fc800000001ff */
[----:B------:R-:W-:-:S05]  /*6550*/  @P4 IADD3 R23, R23, 0x2, RZ ;  /* 0x0000000217174810 */ /* 0x000fca0007ffe0ff */
[----:B------:R-:W-:-:S04]  /*6560*/  @P4 IMAD.WIDE R22, R23, R12, c[0x0][0x160] ;  /* 0x0000580017164625 */ /* 0x000fc800078e020c */
[----:B------:R-:W-:Y:S01]  /*6570*/  FFMA R63, R20, R31, R63 ;  /* 0x0000001f143f7223 */ /* 0x000fe2000000003f */
[----:B------:R1:W2:Y:S01]  /*6580*/  @P4 LDG.E.CONSTANT R46, [R22.64] ;  /* 0x00000006162e4981 */ /* 0x0002a2000c1e9900 */
[----:B------:R-:W-:-:S03]  /*6590*/  FFMA R28, R31, R21, R28 ;  /* 0x000000151f1c7223 */ /* 0x000fc6000000001c */
[----:B-1----:R-:W1:Y:S01]  /*65a0*/  LDS.128 R20, [R56+0x41e0] ;  /* 0x0041e00038147984 */ /* 0x002e620000000c00 */
[C---:B0-----:R-:W-:Y:S02]  /*65b0*/  FFMA R65, R16.reuse, R24, R65 ;  /* 0x0000001810417223 */ /* 0x041fe40000000041 */
[-C--:B------:R-:W-:Y:S02]  /*65c0*/  FFMA R16, R16, R25.reuse, R27 ;  /* 0x0000001910107223 */ /* 0x080fe4000000001b */
[----:B------:R-:W0:Y:S01]  /*65d0*/  LDS.64 R26, [R11.X8+0x3988] ;  /* 0x003988000b1a7984 */ /* 0x000e220000008a00 */
[----:B-1----:R-:W-:Y:S02]  /*65e0*/  FFMA R63, R24, R20, R63 ;  /* 0x00000014183f7223 */ /* 0x002fe4000000003f */
[----:B------:R-:W-:Y:S02]  /*65f0*/  FFMA R28, R20, R25, R28 ;  /* 0x00000019141c7223 */ /* 0x000fe4000000001c */
[----:B------:R-:W-:Y:S01]  /*6600*/  LDS.64 R24, [R11.X8+0x3b48] ;  /* 0x003b48000b187984 */ /* 0x000fe20000008a00 */
[----:B0-----:R-:W-:-:S02]  /*6610*/  FFMA R65, R26, R17, R65 ;  /* 0x000000111a417223 */ /* 0x001fc40000000041 */
[----:B------:R-:W-:Y:S02]  /*6620*/  FFMA R20, R17, R27, R16 ;  /* 0x0000001b11147223 */ /* 0x000fe40000000010 */
[----:B------:R-:W0:Y:S01]  /*6630*/  LDS.64 R16, [R11.X8+0x3b10] ;  /* 0x003b10000b107984 */ /* 0x000e220000008a00 */
[-C--:B------:R-:W-:Y:S02]  /*6640*/  FFMA R63, R26, R21.reuse, R63 ;  /* 0x000000151a3f7223 */ /* 0x080fe4000000003f */
[----:B------:R-:W-:Y:S02]  /*6650*/  FFMA R28, R27, R21, R28 ;  /* 0x000000151b1c7223 */ /* 0x000fe4000000001c */
[----:B------:R-:W-:Y:S01]  /*6660*/  LDS.64 R26, [R11.X8+0x3b80] ;  /* 0x003b80000b1a7984 */ /* 0x000fe20000008a00 */
[----:B0-----:R-:W-:Y:S02]  /*6670*/  FFMA R65, R16, R18, R65 ;  /* 0x0000001210417223 */ /* 0x001fe40000000041 */
[----:B------:R-:W-:-:S02]  /*6680*/  FFMA R20, R18, R17, R20 ;  /* 0x0000001112147223 */ /* 0x000fc40000000014 */
[----:B------:R-:W-:Y:S02]  /*6690*/  FFMA R63, R16, R22, R63 ;  /* 0x00000016103f7223 */ /* 0x000fe4000000003f */
[----:B------:R-:W-:Y:S02]  /*66a0*/  FFMA R28, R22, R17, R28 ;  /* 0x00000011161c7223 */ /* 0x000fe4000000001c */
[C---:B------:R-:W-:Y:S02]  /*66b0*/  FFMA R65, R24.reuse, R19, R65 ;  /* 0x0000001318417223 */ /* 0x040fe40000000041 */
[----:B------:R-:W-:Y:S02]  /*66c0*/  FFMA R29, R19, R25, R20 ;  /* 0x00000019131d7223 */ /* 0x000fe40000000014 */
[----:B------:R-:W0:Y:S01]  /*66d0*/  LDS.128 R16, [R56+0x4070] ;  /* 0x0040700038107984 */ /* 0x000e220000000c00 */
[----:B------:R-:W-:Y:S02]  /*66e0*/  FFMA R63, R24, R23, R63 ;  /* 0x00000017183f7223 */ /* 0x000fe4000000003f */
[----:B------:R-:W-:-:S02]  /*66f0*/  FFMA R28, R23, R25, R28 ;  /* 0x00000019171c7223 */ /* 0x000fc4000000001c */
[----:B------:R-:W1:Y:S01]  /*6700*/  LDS.128 R20, [R56+0x41f0] ;  /* 0x0041f00038147984 */ /* 0x000e620000000c00 */
[----:B------:R-:W-:-:S03]  /*6710*/  MOV R60, RZ ;  /* 0x000000ff003c7202 */ /* 0x000fc60000000f00 */
[----:B------:R-:W3:Y:S01]  /*6720*/  LDS.64 R24, [R11.X8+0x3d08] ;  /* 0x003d08000b187984 */ /* 0x000ee20000008a00 */
[C---:B0-----:R-:W-:Y:S02]  /*6730*/  FFMA R47, R16.reuse, R26, R65 ;  /* 0x0000001a102f7223 */ /* 0x041fe40000000041 */
[----:B------:R-:W-:Y:S02]  /*6740*/  FFMA R58, R16, R27, R29 ;  /* 0x0000001b103a7223 */ /* 0x000fe4000000001d */
[----:B------:R-:W-:Y:S02]  /*6750*/  @P4 IMAD R16, R10, 0x1880, R57 ;  /* 0x000018800a104824 */ /* 0x000fe400078e0239 */
[----:B-1----:R-:W-:-:S03]  /*6760*/  FFMA R63, R26, R20, R63 ;  /* 0x000000141a3f7223 */ /* 0x002fc6000000003f */
[----:B------:R-:W-:Y:S01]  /*6770*/  @P4 IADD3 R29, R16, 0x2, RZ ;  /* 0x00000002101d4810 */ /* 0x000fe20007ffe0ff */
[----:B------:R-:W-:Y:S01]  /*6780*/  FFMA R20, R20, R27, R28 ;  /* 0x0000001b14147223 */ /* 0x000fe2000000001c */
[----:B------:R-:W-:Y:S01]  /*6790*/  ISETP.LT.U32.AND P3, PT, R44, 0xe, !P2 ;  /* 0x0000000e2c00780c */ /* 0x000fe20005761070 */
[----:B---3--:R-:W-:Y:S01]  /*67a0*/  FFMA R47, R24, R17, R47 ;  /* 0x00000011182f7223 */ /* 0x008fe2000000002f */
[----:B------:R-:W-:Y:S01]  /*67b0*/  ISETP.LT.U32.AND P5, PT, R42, 0xe, !P2 ;  /* 0x0000000e2a00780c */ /* 0x000fe200057a1070 */
[----:B------:R-:W-:Y:S01]  /*67c0*/  @P4 IMAD.WIDE R28, R29, R12, c[0x0][0x160] ;  /* 0x000058001d1c4625 */ /* 0x000fe200078e020c */
[----:B------:R-:W-:Y:S04]  /*67d0*/  LDS.64 R26, [R11.X8+0x3d78] ;  /* 0x003d78000b1a7984 */ /* 0x000fe80000008a00 */
[----:B------:R0:W3:Y:S01]  /*67e0*/  @P4 LDG.E.CONSTANT R60, [R28.64+0x2ae0] ;  /* 0x002ae0061c3c4981 */ /* 0x0000e2000c1e9900 */
[----:B------:R-:W-:-:S04]  /*67f0*/  FFMA R63, R24, R21, R63 ;  /* 0x00000015183f7223 */ /* 0x000fc8000000003f */
[----:B------:R-:W-:Y:S01]  /*6800*/  @P3 IMAD R65, R10, 0x1880, R55 ;  /* 0x000018800a413824 */ /* 0x000fe200078e0237 */
[----:B------:R-:W-:-:S04]  /*6810*/  HFMA2.MMA R24, -RZ, RZ, 0, 0 ;  /* 0x00000000ff187435 */ /* 0x000fc800000001ff */
[----:B------:R-:W-:-:S05]  /*6820*/  @P3 IADD3 R65, R65, 0x2, RZ ;  /* 0x0000000241413810 */ /* 0x000fca0007ffe0ff */
[----:B------:R-:W-:-:S05]  /*6830*/  @P3 IMAD.WIDE R64, R65, R12, c[0x0][0x160] ;  /* 0x0000580041403625 */ /* 0x000fca00078e020c */
[----:B------:R1:W4:Y:S01]  /*6840*/  @P3 LDG.E.CONSTANT R24, [R64.64] ;  /* 0x0000000640183981 */ /* 0x000322000c1e9900 */
[----:B0-----:R-:W-:Y:S02]  /*6850*/  @P5 IMAD R29, R10, 0x1880, R53 ;  /* 0x000018800a1d5824 */ /* 0x001fe400078e0235 */
[----:B------:R-:W-:Y:S02]  /*6860*/  FFMA R58, R17, R25, R58 ;  /* 0x00000019113a7223 */ /* 0x000fe4000000003a */
[----:B------:R-:W0:Y:S01]  /*6870*/  LDS.64 R16, [R11.X8+0x3d40] ;  /* 0x003d40000b107984 */ /* 0x000e220000008a00 */
[----:B------:R-:W-:-:S03]  /*6880*/  @P5 IADD3 R29, R29, 0x2, RZ ;  /* 0x000000021d1d5810 */ /* 0x000fc60007ffe0ff */
[----:B------:R-:W-:Y:S06]  /*6890*/  BAR.SYNC 0x0 ;  /* 0x0000000000007b1d */ /* 0x000fec0000000000 */
[----:B-1----:R-:W-:-:S04]  /*68a0*/  @P5 IMAD.WIDE R64, R29, R12, c[0x0][0x160] ;  /* 0x000058001d405625 */ /* 0x002fc800078e020c */
[----:B------:R-:W-:-:S05]  /*68b0*/  @P5 IMAD R29, R10, 0x1880, R33 ;  /* 0x000018800a1d5824 */ /* 0x000fca00078e0221 */
[----:B------:R-:W-:Y:S01]  /*68c0*/  @P5 IADD3 R29, R29, 0x2, RZ ;  /* 0x000000021d1d5810 */ /* 0x000fe20007ffe0ff */
[----:B------:R-:W-:-:S04]  /*68d0*/  @P3 IMAD R31, R10, 0x1880, R35 ;  /* 0x000018800a1f3824 */ /* 0x000fc800078e0223 */
[----:B------:R-:W-:Y:S01]  /*68e0*/  @P5 IMAD.WIDE R28, R29, R12, c[0x0][0x160] ;  /* 0x000058001d1c5625 */ /* 0x000fe200078e020c */
[----:B------:R-:W-:Y:S02]  /*68f0*/  @P3 IADD3 R31, R31, 0x2, RZ ;  /* 0x000000021f1f3810 */ /* 0x000fe40007ffe0ff */
[----:B------:R-:W-:-:S03]  /*6900*/  MOV R66, RZ ;  /* 0x000000ff00427202 */ /* 0x000fc60000000f00 */
[----:B------:R-:W-:-:S05]  /*6910*/  @P3 IMAD.WIDE R30, R31, R12, c[0x0][0x160] ;  /* 0x000058001f1e3625 */ /* 0x000fca00078e020c */
[----:B------:R1:W5:Y:S01]  /*6920*/  @P3 LDG.E.CONSTANT R66, [R30.64] ;  /* 0x000000061e423981 */ /* 0x000362000c1e9900 */
[----:B------:R-:W-:-:S03]  /*6930*/  HFMA2.MMA R62, -RZ, RZ, 0, 0 ;  /* 0x00000000ff3e7435 */ /* 0x000fc600000001ff */
[----:B---3--:R3:W-:Y:S02]  /*6940*/  STS [R3.X4+0x1b90], R60 ;  /* 0x001b903c03007388 */ /* 0x0087e40000004800 */
[----:B---3--:R-:W-:-:S10]  /*6950*/  HFMA2.MMA R60, -RZ, RZ, 0, 0 ;  /* 0x00000000ff3c7435 */ /* 0x008fd400000001ff */
[----:B------:R3:W5:Y:S04]  /*6960*/  @P5 LDG.E.CONSTANT R60, [R64.64] ;  /* 0x00000006403c5981 */ /* 0x000768000c1e9900 */
[----:B----4-:R4:W-:Y:S02]  /*6970*/  STS [R3.X4+0x310], R24 ;  /* 0x0003101803007388 */ /* 0x0109e40000004800 */
[----:B----4-:R-:W-:-:S06]  /*6980*/  MOV R24, RZ ;  /* 0x000000ff00187202 */ /* 0x010fcc0000000f00 */
[----:B------:R4:W5:Y:S01]  /*6990*/  @P5 LDG.E.CONSTANT R24, [R28.64] ;  /* 0x000000061c185981 */ /* 0x000962000c1e9900 */
[----:B------:R-:W-:-:S13]  /*69a0*/  ISETP.LT.U32.AND P5, PT, R40, 0xe, !P2 ;  /* 0x0000000e2800780c */ /* 0x000fda00057a1070 */
[----:B-1----:R-:W-:-:S05]  /*69b0*/  @P5 IMAD R31, R10, 0x1880, R51 ;  /* 0x000018800a1f5824 */ /* 0x002fca00078e0233 */
[----:B------:R-:W-:-:S05]  /*69c0*/  @P5 IADD3 R31, R31, 0x2, RZ ;  /* 0x000000021f1f5810 */ /* 0x000fca0007ffe0ff */
[----:B------:R-:W-:-:S05]  /*69d0*/  @P5 IMAD.WIDE R30, R31, R12, c[0x0][0x160] ;  /* 0x000058001f1e5625 */ /* 0x000fca00078e020c */
[----:B------:R1:W5:Y:S01]  /*69e0*/  @P5 LDG.E.CONSTANT R62, [R30.64] ;  /* 0x000000061e3e5981 */ /* 0x000362000c1e9900 */
[----:B---3--:R-:W-:-:S05]  /*69f0*/  @P5 IMAD R65, R10, 0x1880, R15 ;  /* 0x000018800a415824 */ /* 0x008fca00078e020f */
[----:B------:R-:W-:Y:S01]  /*6a00*/  @P5 IADD3 R65, R65, 0x2, RZ ;  /* 0x0000000241415810 */ /* 0x000fe20007ffe0ff */
[----:B--2---:R2:W-:Y:S04]  /*6a10*/  STS [R3.X4], R46 ;  /* 0x0000002e03007388 */ /* 0x0045e80000004800 */
[----:B----4-:R-:W-:Y:S01]  /*6a20*/  @P5 IMAD.WIDE R28, R65, R12, c[0x0][0x160] ;  /* 0x00005800411c5625 */ /* 0x010fe200078e020c */
[----:B--2---:R-:W-:-:S06]  /*6a30*/  MOV R46, RZ ;  /* 0x000000ff002e7202 */ /* 0x004fcc0000000f00 */
[----:B------:R2:W3:Y:S01]  /*6a40*/  @P5 LDG.E.CONSTANT R46, [R28.64] ;  /* 0x000000061c2e5981 */ /* 0x0004e2000c1e9900 */
[----:B------:R-:W-:-:S13]  /*6a50*/  ISETP.LT.U32.AND P5, PT, R38, 0xe, !P2 ;  /* 0x0000000e2600780c */ /* 0x000fda00057a1070 */
[----:B------:R-:W-:-:S05]  /*6a60*/  @P5 IMAD R65, R10, 0x1880, R45 ;  /* 0x000018800a415824 */ /* 0x000fca00078e022d */
[----:B------:R-:W-:-:S05]  /*6a70*/  @P5 IADD3 R65, R65, 0x2, RZ ;  /* 0x0000000241415810 */ /* 0x000fca0007ffe0ff */
[----:B-1----:R-:W-:-:S04]  /*6a80*/  @P5 IMAD.WIDE R30, R65, R12, c[0x0][0x160] ;  /* 0x00005800411e5625 */ /* 0x002fc800078e020c */
[----:B------:R-:W-:-:S05]  /*6a90*/  @P5 IMAD R65, R10, 0x1880, R13 ;  /* 0x000018800a415824 */ /* 0x000fca00078e020d */
[----:B------:R-:W-:Y:S01]  /*6aa0*/  @P5 IADD3 R65, R65, 0x2, RZ ;  /* 0x0000000241415810 */ /* 0x000fe20007ffe0ff */
[----:B------:R-:W-:-:S04]  /*6ab0*/  HFMA2.MMA R64, -RZ, RZ, 0, 0 ;  /* 0x00000000ff407435 */ /* 0x000fc800000001ff */
[----:B--2---:R-:W-:-:S06]  /*6ac0*/  @P5 IMAD.WIDE R28, R65, R12, c[0x0][0x160] ;  /* 0x00005800411c5625 */ /* 0x004fcc00078e020c */
[----:B------:R1:W2:Y:S04]  /*6ad0*/  @P5 LDG.E.CONSTANT R64, [R30.64] ;  /* 0x000000061e405981 */ /* 0x0002a8000c1e9900 */
[----:B-----5:R4:W-:Y:S02]  /*6ae0*/  STS [R3.X4+0x620], R60 ;  /* 0x0006203c03007388 */ /* 0x0209e40000004800 */
[----:B----4-:R-:W-:-:S06]  /*6af0*/  MOV R60, RZ ;  /* 0x000000ff003c7202 */ /* 0x010fcc0000000f00 */
[----:B------:R4:W5:Y:S01]  /*6b00*/  @P5 LDG.E.CONSTANT R60, [R28.64] ;  /* 0x000000061c3c5981 */ /* 0x000962000c1e9900 */
[----:B------:R-:W-:-:S13]  /*6b10*/  ISETP.LT.U32.AND P5, PT, R36, 0xe, !P2 ;  /* 0x0000000e2400780c */ /* 0x000fda00057a1070 */
[----:B------:R-:W-:-:S05]  /*6b20*/  @P5 IMAD R65, R10, 0x1880, R43 ;  /* 0x000018800a415824 */ /* 0x000fca00078e022b */
[----:B------:R-:W-:-:S05]  /*6b30*/  @P5 IADD3 R65, R65, 0x2, RZ ;  /* 0x0000000241415810 */ /* 0x000fca0007ffe0ff */
[----:B-1----:R-:W-:-:S04]  /*6b40*/  @P5 IMAD.WIDE R30, R65, R12, c[0x0][0x160] ;  /* 0x00005800411e5625 */ /* 0x002fc800078e020c */
[----:B------:R-:W-:Y:S01]  /*6b50*/  @P5 IMAD R65, R10, 0x1880, R6 ;  /* 0x000018800a415824 */ /* 0x000fe200078e0206 */
[----:B------:R1:W-:Y:S04]  /*6b60*/  STS [R3.X4+0x21b0], R24 ;  /* 0x0021b01803007388 */ /* 0x0003e80000004800 */
[----:B------:R0:W-:Y:S01]  /*6b70*/  STS [R3.X4+0x930], R62 ;  /* 0x0009303e03007388 */ /* 0x0001e20000004800 */
[----:B------:R-:W-:Y:S02]  /*6b80*/  @P5 IADD3 R65, R65, 0x2, RZ ;  /* 0x0000000241415810 */ /* 0x000fe40007ffe0ff */
[----:B-1----:R-:W-:Y:S01]  /*6b90*/  MOV R24, RZ ;  /* 0x000000ff00187202 */ /* 0x002fe20000000f00 */
[----:B0-----:R-:W-:Y:S02]  /*6ba0*/  HFMA2.MMA R62, -RZ, RZ, 0, 0 ;  /* 0x00000000ff3e7435 */ /* 0x001fe400000001ff */
[----:B----4-:R-:W-:-:S05]  /*6bb0*/  @P5 IMAD.WIDE R28, R65, R12, c[0x0][0x160] ;  /* 0x00005800411c5625 */ /* 0x010fca00078e020c */
[----:B------:R0:W4:Y:S04]  /*6bc0*/  @P5 LDG.E.CONSTANT R24, [R28.64] ;  /* 0x000000061c185981 */ /* 0x000128000c1e9900 */
[----:B------:R1:W4:Y:S01]  /*6bd0*/  @P5 LDG.E.CONSTANT R62, [R30.64] ;  /* 0x000000061e3e5981 */ /* 0x000322000c1e9900 */
[----:B------:R-:W-:-:S13]  /*6be0*/  ISETP.LT.U32.AND P5, PT, R34, 0xe, !P2 ;  /* 0x0000000e2200780c */ /* 0x000fda00057a1070 */
[----:B------:R-:W-:-:S05]  /*6bf0*/  @P5 IMAD R65, R10, 0x1880, R41 ;  /* 0x000018800a415824 */ /* 0x000fca00078e0229 */
[----:B------:R-:W-:-:S05]  /*6c00*/  @P5 IADD3 R65, R65, 0x2, RZ ;  /* 0x0000000241415810 */ /* 0x000fca0007ffe0ff */
[----:B-1----:R-:W-:-:S04]  /*6c10*/  @P5 IMAD.WIDE R30, R65, R12, c[0x0][0x160] ;  /* 0x00005800411e5625 */ /* 0x002fc800078e020c */
[----:B------:R-:W-:Y:S01]  /*6c20*/  @P5 IMAD R65, R10, 0x1880, R7 ;  /* 0x000018800a415824 */ /* 0x000fe200078e0207 */
[----:B------:R1:W-:Y:S04]  /*6c30*/  STS [R3.X4+0x1ea0], R66 ;  /* 0x001ea04203007388 */ /* 0x0003e80000004800 */
[----:B------:R-:W-:Y:S01]  /*6c40*/  @P5 IADD3 R65, R65, 0x2, RZ ;  /* 0x0000000241415810 */ /* 0x000fe20007ffe0ff */
[----:B---3--:R3:W-:Y:S01]  /*6c50*/  STS [R3.X4+0x24c0], R46 ;  /* 0x0024c02e03007388 */ /* 0x0087e20000004800 */
[----:B-1----:R-:W-:-:S03]  /*6c60*/  HFMA2.MMA R66, -RZ, RZ, 0, 0 ;  /* 0x00000000ff427435 */ /* 0x002fc600000001ff */
[----:B0-----:R-:W-:Y:S01]  /*6c70*/  @P5 IMAD.WIDE R28, R65, R12, c[0x0][0x160] ;  /* 0x00005800411c5625 */ /* 0x001fe200078e020c */
[----:B---3--:R-:W-:-:S06]  /*6c80*/  MOV R46, RZ ;  /* 0x000000ff002e7202 */ /* 0x008fcc0000000f00 */
[----:B------:R0:W3:Y:S04]  /*6c90*/  @P5 LDG.E.CONSTANT R66, [R30.64] ;  /* 0x000000061e425981 */ /* 0x0000e8000c1e9900 */
[----:B------:R1:W3:Y:S01]  /*6ca0*/  @P5 LDG.E.CONSTANT R46, [R28.64] ;  /* 0x000000061c2e5981 */ /* 0x0002e2000c1e9900 */
[----:B------:R-:W-:-:S03]  /*6cb0*/  ISETP.LT.U32.AND P5, PT, R32, 0xe, !P2 ;  /* 0x0000000e2000780c */ /* 0x000fc600057a1070 */
[----:B--2---:R2:W-:Y:S10]  /*6cc0*/  STS [R3.X4+0xc40], R64 ;  /* 0x000c404003007388 */ /* 0x0045f40000004800 */
[----:B------:R-:W-:-:S05]  /*6cd0*/  @P5 IMAD R65, R10, 0x1880, R39 ;  /* 0x000018800a415824 */ /* 0x000fca00078e0227 */
[----:B------:R-:W-:-:S05]  /*6ce0*/  @P5 IADD3 R65, R65, 0x2, RZ ;  /* 0x0000000241415810 */ /* 0x000fca0007ffe0ff */
[----:B--2---:R-:W-:Y:S01]  /*6cf0*/  @P5 IMAD.WIDE R64, R65, R12, c[0x0][0x160] ;  /* 0x0000580041405625 */ /* 0x004fe200078e020c */
[----:B-----5:R2:W-:Y:S02]  /*6d00*/  STS [R3.X4+0x27d0], R60 ;  /* 0x0027d03c03007388 */ /* 0x0205e40000004800 */
[----:B--2---:R-:W-:-:S10]  /*6d10*/  HFMA2.MMA R60, -RZ, RZ, 0, 0 ;  /* 0x00000000ff3c7435 */ /* 0x004fd400000001ff */
[----:B------:R2:W5:Y:S01]  /*6d20*/  @P5 LDG.E.CONSTANT R60, [R64.64] ;  /* 0x00000006403c5981 */ /* 0x000562000c1e9900 */
[----:B0-----:R-:W-:Y:S01]  /*6d30*/  @P5 IMAD R31, R10, 0x1880, R8 ;  /* 0x000018800a1f5824 */ /* 0x001fe200078e0208 */
[----:B------:R-:W-:-:S04]  /*6d40*/  ISETP.LT.U32.AND P2, PT, R14, 0xe, !P2 ;  /* 0x0000000e0e00780c */ /* 0x000fc80005741070 */
[----:B------:R-:W-:Y:S01]  /*6d50*/  @P5 IADD3 R31, R31, 0x2, RZ ;  /* 0x000000021f1f5810 */ /* 0x000fe20007ffe0ff */
[----:B--2---:R-:W-:-:S04]  /*6d60*/  @P3 IMAD R65, R10, 0x1880, R5 ;  /* 0x000018800a413824 */ /* 0x004fc800078e0205 */
[----:B------:R-:W-:Y:S01]  /*6d70*/  @P5 IMAD.WIDE R30, R31, R12, c[0x0][0x160] ;  /* 0x000058001f1e5625 */ /* 0x000fe200078e020c */
[----:B------:R-:W-:Y:S01]  /*6d80*/  @P3 IADD3 R65, R65, 0x2, RZ ;  /* 0x0000000241413810 */ /* 0x000fe20007ffe0ff */
[----:B----4-:R0:W-:Y:S02]  /*6d90*/  STS [R3.X4+0x2ae0], R24 ;  /* 0x002ae01803007388 */ /* 0x0101e40000004800 */
[----:B0-----:R-:W-:Y:S02]  /*6da0*/  @P4 IMAD R24, R10, 0x1880, R57 ;  /* 0x000018800a184824 */ /* 0x001fe400078e0239 */
[----:B------:R0:W-:Y:S03]  /*6db0*/  STS [R3.X4+0xf50], R62 ;  /* 0x000f503e03007388 */ /* 0x0001e60000004800 */
[----:B-1----:R-:W-:Y:S02]  /*6dc0*/  @P4 IADD3 R29, R24, 0x2, RZ ;  /* 0x00000002181d4810 */ /* 0x002fe40007ffe0ff */
[----:B0-----:R-:W-:-:S03]  /*6dd0*/  MOV R62, RZ ;  /* 0x000000ff003e7202 */ /* 0x001fc60000000f00 */
[-C--:B------:R-:W-:Y:S01]  /*6de0*/  @P4 IMAD.WIDE R28, R29, R12.reuse, c[0x0][0x160] ;  /* 0x000058001d1c4625 */ /* 0x080fe200078e020c */
[----:B------:R-:W-:Y:S02]  /*6df0*/  MOV R24, RZ ;  /* 0x000000ff00187202 */ /* 0x000fe40000000f00 */
[----:B------:R0:W2:Y:S02]  /*6e00*/  @P5 LDG.E.CONSTANT R62, [R30.64] ;  /* 0x000000061e3e5981 */ /* 0x0000a4000c1e9900 */
[----:B0-----:R-:W-:-:S04]  /*6e10*/  @P3 IMAD.WIDE R30, R65, R12, c[0x0][0x160] ;  /* 0x00005800411e3625 */ /* 0x001fc800078e020c */
[----:B------:R-:W-:Y:S01]  /*6e20*/  @P2 IMAD R65, R10, 0x1880, R37 ;  /* 0x000018800a412824 */ /* 0x000fe200078e0225 */
[----:B------:R0:W4:Y:S04]  /*6e30*/  @P3 LDG.E.CONSTANT R24, [R30.64] ;  /* 0x000000061e183981 */ /* 0x000128000c1e9900 */
[----:B---3--:R1:W-:Y:S02]  /*6e40*/  STS [R3.X4+0x1260], R66 ;  /* 0x0012604203007388 */ /* 0x0083e40000004800 */
[----:B-1----:R-:W-:Y:S01]  /*6e50*/  HFMA2.MMA R66, -RZ, RZ, 0, 0 ;  /* 0x00000000ff427435 */ /* 0x002fe200000001ff */
[----:B------:R-:W-:-:S09]  /*6e60*/  @P2 IADD3 R65, R65, 0x2, RZ ;  /* 0x0000000241412810 */ /* 0x000fd20007ffe0ff */
[----:B------:R1:W3:Y:S01]  /*6e70*/  @P4 LDG.E.CONSTANT R66, [R28.64+0x55c0] ;  /* 0x0055c0061c424981 */ /* 0x0002e2000c1e9900 */
[----:B0-----:R-:W-:Y:S01]  /*6e80*/  MOV R30, RZ ;  /* 0x000000ff001e7202 */ /* 0x001fe20000000f00 */
[----:B-1----:R-:W-:-:S05]  /*6e90*/  @P2 IMAD R29, R10, 0x1880, R9 ;  /* 0x000018800a1d2824 */ /* 0x002fca00078e0209 */
[----:B------:R-:W-:Y:S01]  /*6ea0*/  @P2 IADD3 R29, R29, 0x2, RZ ;  /* 0x000000021d1d2810 */ /* 0x000fe20007ffe0ff */
[----:B------:R-:W-:-:S04]  /*6eb0*/  @P2 IMAD.WIDE R64, R65, R12, c[0x0][0x160] ;  /* 0x0000580041402625 */ /* 0x000fc800078e020c */
[----:B------:R-:W-:-:S05]  /*6ec0*/  @P2 IMAD.WIDE R28, R29, R12, c[0x0][0x160] ;  /* 0x000058001d1c2625 */ /* 0x000fca00078e020c */
[----:B------:R-:W3:Y:S04]  /*6ed0*/  @P2 LDG.E.CONSTANT R30, [R28.64] ;  /* 0x000000061c1e2981 */ /* 0x000ee8000c1e9900 */
[----:B-----5:R0:W-:Y:S02]  /*6ee0*/  STS [R3.X4+0x1570], R60 ;  /* 0x0015703c03007388 */ /* 0x0201e40000004800 */
[----:B0-----:R-:W-:-:S10]  /*6ef0*/  HFMA2.MMA R60, -RZ, RZ, 0, 0 ;  /* 0x00000000ff3c7435 */ /* 0x001fd400000001ff */
[----:B------:R-:W5:Y:S01]  /*6f00*/  @P2 LDG.E.CONSTANT R60, [R64.64] ;  /* 0x00000006403c2981 */ /* 0x000f62000c1e9900 */
[----:B------:R-:W-:Y:S01]  /*6f10*/  FFMA R20, R25, R21, R20 ;  /* 0x0000001519147223 */ /* 0x000fe20000000014 */
[----:B------:R-:W-:Y:S01]  /*6f20*/  BSSY B0, `(.L_x_8) ;  /* 0x000001b000007945 */ /* 0x000fe20003800000 */
[C---:B------:R-:W-:Y:S01]  /*6f30*/  FFMA R47, R16.reuse, R18, R47 ;  /* 0x00000012102f7223 */ /* 0x040fe2000000002f */
[----:B------:R0:W-:Y:S01]  /*6f40*/  STS [R3.X4+0x2df0], R46 ;  /* 0x002df02e03007388 */ /* 0x0001e20000004800 */
[----:B------:R-:W-:Y:S02]  /*6f50*/  FFMA R63, R16, R22, R63 ;  /* 0x00000016103f7223 */ /* 0x000fe4000000003f */
[----:B------:R-:W-:Y:S02]  /*6f60*/  FFMA R20, R22, R17, R20 ;  /* 0x0000001116147223 */ /* 0x000fe40000000014 */
[----:B------:R-:W-:Y:S02]  /*6f70*/  FFMA R47, R26, R19, R47 ;  /* 0x000000131a2f7223 */ /* 0x000fe4000000002f */
[----:B0-----:R-:W-:-:S02]  /*6f80*/  FFMA R46, R18, R17, R58 ;  /* 0x00000011122e7223 */ /* 0x001fc4000000003a */
[----:B------:R-:W-:Y:S01]  /*6f90*/  FFMA R63, R26, R23, R63 ;  /* 0x000000171a3f7223 */ /* 0x000fe2000000003f */
[----:B--2---:R0:W-:Y:S04]  /*6fa0*/  STS [R3.X4+0x3100], R62 ;  /* 0x0031003e03007388 */ /* 0x0041e80000004800 */
[----:B----4-:R0:W-:Y:S01]  /*6fb0*/  STS [R3.X4+0x3a30], R24 ;  /* 0x003a301803007388 */ /* 0x0101e20000004800 */
[-C--:B------:R-:W-:Y:S02]  /*6fc0*/  FFMA R46, R19, R27.reuse, R46 ;  /* 0x0000001b132e7223 */ /* 0x080fe4000000002e */
[----:B------:R-:W-:Y:S01]  /*6fd0*/  FFMA R58, R23, R27, R20 ;  /* 0x0000001b173a7223 */ /* 0x000fe20000000014 */
[----:B---3--:R0:W-:Y:S04]  /*6fe0*/  STS [R3.X4+0x3720], R66 ;  /* 0x0037204203007388 */ /* 0x0081e80000004800 */
[----:B------:R0:W-:Y:S04]  /*6ff0*/  STS [R3.X4+0x3410], R30 ;  /* 0x0034101e03007388 */ /* 0x0001e80000004800 */
[----:B-----5:R0:W-:Y:S01]  /*7000*/  STS [R3.X4+0x1880], R60 ;  /* 0x0018803c03007388 */ /* 0x0201e20000004800 */
        /* <DEDUP_REMOVED lines=10> */
.L_x_11:
[----:B------:R-:W-:Y:S05]  /*70b0*/  BSYNC B1 ;  /* 0x0000000000017941 */ /* 0x000fea0003800000 */
.L_x_10:
[----:B-----5:R2:W-:Y:S02]  /*70c0*/  STS [R3.X4+0x3d40], R16 ;  /* 0x003d401003007388 */ /* 0x0205e40000004800 */
.L_x_9:
[----:B------:R-:W-:Y:S05]  /*70d0*/  BSYNC B0 ;  /* 0x0000000000007941 */ /* 0x000fea0003800000 */
.L_x_8:
[C---:B-1----:R-:W-:Y:S02]  /*70e0*/  @!P1 IADD3 R17, R3.reuse, 0x24c, RZ ;  /* 0x0000024c03119810 */ /* 0x042fe40007ffe0ff */
[----:B--2---:R-:W-:Y:S02]  /*70f0*/  @!P1 IADD3 R16, R3, 0xc, RZ ;  /* 0x0000000c03109810 */ /* 0x004fe40007ffe0ff */
[----:B------:R-:W-:Y:S01]  /*7100*/  MOV R21, UR4 ;  /* 0x0000000400157c02 */ /* 0x000fe20008000f00 */
[----:B------:R-:W-:Y:S01]  /*7110*/  @!P1 IMAD.HI R19, R17, 0x2aaaaaab, RZ ;  /* 0x2aaaaaab11139827 */ /* 0x000fe200078e02ff */
[----:B------:R-:W-:Y:S02]  /*7120*/  IADD3 R25, R49, 0x2, RZ ;  /* 0x0000000231197810 */ /* 0x000fe40007ffe0ff */
[----:B------:R-:W-:Y:S01]  /*7130*/  IADD3 R31, R61, 0x2, RZ ;  /* 0x000000023d1f7810 */ /* 0x000fe20007ffe0ff */
[----:B------:R-:W-:Y:S01]  /*7140*/  @!P1 IMAD.HI R17, R16, 0x2aaaaaab, RZ ;  /* 0x2aaaaaab10119827 */ /* 0x000fe200078e02ff */
[----:B------:R-:W-:-:S03]  /*7150*/  @!P1 SHF.R.U32.HI R20, RZ, 0x1f, R19 ;  /* 0x0000001fff149819 */ /* 0x000fc60000011613 */
[----:B0-----:R-:W-:Y:S01]  /*7160*/  IMAD.WIDE R24, R25, R12, c[0x0][0x168] ;  /* 0x00005a0019187625 */ /* 0x001fe200078e020c */
[----:B------:R-:W-:Y:S02]  /*7170*/  @!P1 SHF.R.U32.HI R18, RZ, 0x1f, R17 ;  /* 0x0000001fff129819 */ /* 0x000fe40000011611 */
[----:B------:R-:W-:Y:S01]  /*7180*/  @!P1 LEA.HI.SX32 R20, R19, R20, 0x1c ;  /* 0x0000001413149211 */ /* 0x000fe200078fe2ff */
[----:B------:R-:W-:Y:S01]  /*7190*/  IMAD.WIDE R30, R31, R12, c[0x0][0x168] ;  /* 0x00005a001f1e7625 */ /* 0x000fe200078e020c */
[----:B------:R-:W-:Y:S01]  /*71a0*/  @!P1 LEA.HI.SX32 R17, R17, R18, 0x1c ;  /* 0x0000001211119211 */ /* 0x000fe200078fe2ff */
[----:B------:R-:W2:Y:S01]  /*71b0*/  LDG.E.CONSTANT R48, [R24.64] ;  /* 0x0000000618307981 */ /* 0x000ea2000c1e9900 */
[----:B------:R-:W-:Y:S02]  /*71c0*/  @!P1 LEA R20, R21, R20, 0x3 ;  /* 0x0000001415149211 */ /* 0x000fe400078e18ff */
[----:B------:R-:W-:Y:S01]  /*71d0*/  IADD3 R19, R59, 0x2, RZ ;  /* 0x000000023b137810 */ /* 0x000fe20007ffe0ff */
[----:B------:R-:W-:Y:S01]  /*71e0*/  @!P1 IMAD R17, R17, -0x60, R16 ;  /* 0xffffffa011119824 */ /* 0x000fe200078e0210 */
[----:B------:R-:W-:Y:S01]  /*71f0*/  HFMA2.MMA R16, -RZ, RZ, 0, 1.78813934326171875e-07 ;  /* 0x00000003ff107435 */ /* 0x000fe200000001ff */
[----:B------:R-:W3:Y:S02]  /*7200*/  LDG.E.CONSTANT R62, [R30.64] ;  /* 0x000000061e3e7981 */ /* 0x000ee4000c1e9900 */
[----:B------:R-:W-:-:S02]  /*7210*/  @!P1 IMAD R17, R20, 0x300, R17 ;  /* 0x0000030014119824 */ /* 0x000fc400078e0211 */
[----:B------:R-:W-:-:S04]  /*7220*/  IMAD.WIDE R18, R19, R12, c[0x0][0x168] ;  /* 0x00005a0013127625 */ /* 0x000fc800078e020c */
[----:B------:R-:W-:Y:S01]  /*7230*/  @!P1 IMAD R17, R10, 0x60, R17 ;  /* 0x000000600a119824 */ /* 0x000fe200078e0211 */
[----:B------:R-:W4:Y:S03]  /*7240*/  LDG.E.CONSTANT R60, [R18.64] ;  /* 0x00000006123c7981 */ /* 0x000f26000c1e9900 */
        /* <DEDUP_REMOVED lines=12> */
[----:B------:R-:W3:Y:S04]  /*7310*/  LDS.64 R30, [R11.X8+0x70] ;  /* 0x000070000b1e7984 */ /* 0x000ee80000008a00 */
[----:B------:R-:W4:Y:S04]  /*7320*/  LDS.64 R28, [R11.X8+0x1f8] ;  /* 0x0001f8000b1c7984 */ /* 0x000f280000008a00 */
[----:B------:R-:W-:Y:S01]  /*7330*/  LDS.64 R48, [R11.X8+0x3b10] ;  /* 0x003b10000b307984 */ /* 0x000fe20000008a00 */
[----:B0-----:R-:W-:-:S02]  /*7340*/  FFMA R47, R20, R16, R47 ;  /* 0x00000010142f7223 */ /* 0x001fc4000000002f */
[----:B------:R-:W-:Y:S02]  /*7350*/  FFMA R46, R20, R17, R46 ;  /* 0x00000011142e7223 */ /* 0x000fe4000000002e */
[----:B-1----:R-:W-:Y:S02]  /*7360*/  FFMA R47, R18, R21, R47 ;  /* 0x00000015122f7223 */ /* 0x002fe4000000002f */
[----:B------:R-:W-:Y:S02]  /*7370*/  FFMA R46, R21, R19, R46 ;  /* 0x00000013152e7223 */ /* 0x000fe4000000002e */
[----:B--2---:R-:W-:Y:S02]  /*7380*/  FFMA R63, R16, R24, R63 ;  /* 0x00000018103f7223 */ /* 0x004fe4000000003f */
[----:B------:R-:W-:Y:S02]  /*7390*/  FFMA R58, R24, R17, R58 ;  /* 0x00000011183a7223 */ /* 0x000fe4000000003a */
[----:B---3--:R-:W-:-:S02]  /*73a0*/  FFMA R47, R30, R22, R47 ;  /* 0x000000161e2f7223 */ /* 0x008fc4000000002f */
[----:B------:R-:W-:Y:S02]  /*73b0*/  FFMA R46, R22, R31, R46 ;  /* 0x0000001f162e7223 */ /* 0x000fe4000000002e */
[-C--:B------:R-:W-:Y:S02]  /*73c0*/  FFMA R63, R18, R25.reuse, R63 ;  /* 0x00000019123f7223 */ /* 0x080fe4000000003f */
[----:B------:R-:W-:Y:S02]  /*73d0*/  FFMA R58, R19, R25, R58 ;  /* 0x00000019133a7223 */ /* 0x000fe4000000003a */
[----:B----4-:R-:W-:Y:S01]  /*73e0*/  FFMA R47, R28, R23, R47 ;  /* 0x000000171c2f7223 */ /* 0x010fe2000000002f */
[----:B------:R-:W-:Y:S01]  /*73f0*/  LDS.64 R24, [R11.X8+0x230] ;  /* 0x000230000b187984 */ /* 0x000fe20000008a00 */
[----:B------:R-:W-:-:S03]  /*7400*/  FFMA R46, R23, R29, R46 ;  /* 0x0000001d172e7223 */ /* 0x000fc6000000002e */
[----:B------:R-:W0:Y:S01]  /*7410*/  LDS.128 R16, [R56+0x3f10] ;  /* 0x003f100038107984 */ /* 0x000e220000000c00 */
[----:B------:R-:W-:-:S03]  /*7420*/  FFMA R63, R30, R26, R63 ;  /* 0x0000001a1e3f7223 */ /* 0x000fc6000000003f */
[----:B------:R-:W1:Y:S01]  /*7430*/  LDS.128 R20, [R56+0x4090] ;  /* 0x0040900038147984 */ /* 0x000e620000000c00 */
[----:B------:R-:W-:-:S03]  /*7440*/  FFMA R58, R26, R31, R58 ;  /* 0x0000001f1a3a7223 */ /* 0x000fc6000000003a */
[----:B------:R-:W2:Y:S01]  /*7450*/  LDS.64 R30, [R11.X8+0x268] ;  /* 0x000268000b1e7984 */ /* 0x000ea20000008a00 */
[----:B------:R-:W-:Y:S02]  /*7460*/  FFMA R63, R28, R27, R63 ;  /* 0x0000001b1c3f7223 */ /* 0x000fe4000000003f */
[----:B------:R-:W-:Y:S02]  /*7470*/  FFMA R58, R27, R29, R58 ;  /* 0x0000001d1b3a7223 */ /* 0x000fe4000000003a */
[----:B------:R-:W3:Y:S04]  /*7480*/  LDS.64 R26, [R11.X8+0x3f0] ;  /* 0x0003f0000b1a7984 */ /* 0x000ee80000008a00 */
[----:B------:R-:W4:Y:S01]  /*7490*/  LDS.64 R28, [R11.X8+0x428] ;  /* 0x000428000b1c7984 */ /* 0x000f220000008a00 */
[----:B0-----:R-:W-:-:S02]  /*74a0*/  FFMA R47, R16, R24, R47 ;  /* 0x00000018102f7223 */ /* 0x001fc4000000002f */
[-C--:B------:R-:W-:Y:S02]  /*74b0*/  FFMA R46, R16, R25.reuse, R46 ;  /* 0x00000019102e7223 */ /* 0x080fe4000000002e */
[----:B-1----:R-:W-:Y:S02]  /*74c0*/  FFMA R63, R24, R20, R63 ;  /* 0x00000014183f7223 */ /* 0x002fe4000000003f */
[----:B------:R-:W-:Y:S02]  /*74d0*/  FFMA R58, R20, R25, R58 ;  /* 0x00000019143a7223 */ /* 0x000fe4000000003a */
[C---:B--2---:R-:W-:Y:S02]  /*74e0*/  FFMA R47, R30.reuse, R17, R47 ;  /* 0x000000111e2f7223 */ /* 0x044fe4000000002f */
[----:B------:R-:W-:Y:S02]  /*74f0*/  FFMA R46, R17, R31, R46 ;  /* 0x0000001f112e7223 */ /* 0x000fe4000000002e */
[----:B------:R-:W-:-:S02]  /*7500*/  FFMA R63, R30, R21, R63 ;  /* 0x000000151e3f7223 */ /* 0x000fc4000000003f */
[----:B------:R-:W-:Y:S02]  /*7510*/  FFMA R58, R31, R21, R58 ;  /* 0x000000151f3a7223 */ /* 0x000fe4000000003a */
[----:B---3--:R-:W-:Y:S01]  /*7520*/  FFMA R47, R26, R18, R47 ;  /* 0x000000121a2f7223 */ /* 0x008fe2000000002f */
[----:B------:R-:W-:Y:S01]  /*7530*/  LDS.64 R20, [R11.X8+0x460] ;  /* 0x000460000b147984 */ /* 0x000fe20000008a00 */
[-C--:B------:R-:W-:Y:S02]  /*7540*/  FFMA R46, R18, R27.reuse, R46 ;  /* 0x0000001b122e7223 */ /* 0x080fe4000000002e */
[----:B------:R-:W-:Y:S01]  /*7550*/  FFMA R63, R26, R22, R63 ;  /* 0x000000161a3f7223 */ /* 0x000fe2000000003f */
[----:B------:R-:W-:Y:S01]  /*7560*/  LDS.64 R30, [R11.X8+0x5e8] ;  /* 0x0005e8000b1e7984 */ /* 0x000fe20000008a00 */
[----:B------:R-:W-:-:S03]  /*7570*/  FFMA R58, R22, R27, R58 ;  /* 0x0000001b163a7223 */ /* 0x000fc6000000003a */
[----:B------:R-:W0:Y:S01]  /*7580*/  LDS.128 R24, [R56+0x3f20] ;  /* 0x003f200038187984 */ /* 0x000e220000000c00 */
[C---:B----4-:R-:W-:Y:S02]  /*7590*/  FFMA R47, R28.reuse, R19, R47 ;  /* 0x000000131c2f7223 */ /* 0x050fe4000000002f */
[----:B------:R-:W-:Y:S02]  /*75a0*/  FFMA R46, R19, R29, R46 ;  /* 0x0000001d132e7223 */ /* 0x000fe4000000002e */
[----:B------:R-:W1:Y:S01]  /*75b0*/  LDS.128 R16, [R56+0x40a0] ;  /* 0x0040a00038107984 */ /* 0x000e620000000c00 */
[----:B------:R-:W-:Y:S02]  /*75c0*/  FFMA R63, R28, R23, R63 ;  /* 0x000000171c3f7223 */ /* 0x000fe4000000003f */
[----:B------:R-:W-:Y:S02]  /*75d0*/  FFMA R58, R23, R29, R58 ;  /* 0x0000001d173a7223 */ /* 0x000fe4000000003a */
[----:B------:R-:W2:Y:S04]  /*75e0*/  LDS.64 R22, [R11.X8+0x620] ;  /* 0x000620000b167984 */ /* 0x000ea80000008a00 */
[----:B------:R-:W3:Y:S01]  /*75f0*/  LDS.64 R28, [R11.X8+0x658] ;  /* 0x000658000b1c7984 */ /* 0x000ee20000008a00 */
[----:B0-----:R-:W-:-:S02]  /*7600*/  FFMA R47, R24, R20, R47 ;  /* 0x00000014182f7223 */ /* 0x001fc4000000002f */
[----:B------:R-:W-:Y:S02]  /*7610*/  FFMA R46, R24, R21, R46 ;  /* 0x00000015182e7223 */ /* 0x000fe4000000002e */
[----:B------:R-:W-:Y:S02]  /*7620*/  FFMA R47, R30, R25, R47 ;  /* 0x000000191e2f7223 */ /* 0x000fe4000000002f */
[----:B-1----:R-:W-:Y:S02]  /*7630*/  FFMA R63, R20, R16, R63 ;  /* 0x00000010143f7223 */ /* 0x002fe4000000003f */
[----:B------:R-:W-:Y:S02]  /*7640*/  FFMA R58, R16, R21, R58 ;  /* 0x00000015103a7223 */ /* 0x000fe4000000003a */
[----:B------:R-:W-:Y:S02]  /*7650*/  FFMA R46, R25, R31, R46 ;  /* 0x0000001f192e7223 */ /* 0x000fe4000000002e */
[----:B------:R-:W-:-:S02]  /*7660*/  FFMA R63, R30, R17, R63 ;  /* 0x000000111e3f7223 */ /* 0x000fc4000000003f */
[----:B------:R-:W-:Y:S02]  /*7670*/  FFMA R58, R31, R17, R58 ;  /* 0x000000111f3a7223 */ /* 0x000fe4000000003a */
[----:B--2---:R-:W-:Y:S01]  /*7680*/  FFMA R47, R22, R26, R47 ;  /* 0x0000001a162f7223 */ /* 0x004fe2000000002f */
[----:B------:R-:W-:Y:S01]  /*7690*/  LDS.64 R16, [R11.X8+0x7e0] ;  /* 0x0007e0000b107984 */ /* 0x000fe20000008a00 */
[-C--:B------:R-:W-:Y:S02]  /*76a0*/  FFMA R46, R26, R23.reuse, R46 ;  /* 0x000000171a2e7223 */ /* 0x080fe4000000002e */
[----:B------:R-:W-:Y:S01]  /*76b0*/  FFMA R63, R22, R18, R63 ;  /* 0x00000012163f7223 */ /* 0x000fe2000000003f */
[----:B------:R-:W-:Y:S01]  /*76c0*/  LDS.64 R30, [R11.X8+0x818] ;  /* 0x000818000b1e7984 */ /* 0x000fe20000008a00 */
[----:B------:R-:W-:Y:S02]  /*76d0*/  FFMA R58, R18, R23, R58 ;  /* 0x00000017123a7223 */ /* 0x000fe4000000003a */
[----:B---3--:R-:W-:Y:S01]  /*76e0*/  FFMA R47, R28, R27, R47 ;  /* 0x0000001b1c2f7223 */ /* 0x008fe2000000002f */
[----:B------:R-:W0:Y:S01]  /*76f0*/  LDS.128 R20, [R56+0x3f30] ;  /* 0x003f300038147984 */ /* 0x000e220000000c00 */
[----:B------:R-:W-:-:S03]  /*7700*/  FFMA R46, R27, R29, R46 ;  /* 0x0000001d1b2e7223 */ /* 0x000fc6000000002e */
[----:B------:R-:W1:Y:S01]  /*7710*/  LDS.128 R24, [R56+0x40b0] ;  /* 0x0040b00038187984 */ /* 0x000e620000000c00 */
[----:B------:R-:W-:Y:S02]  /*7720*/  FFMA R63, R28, R19, R63 ;  /* 0x000000131c3f7223 */ /* 0x000fe4000000003f */
[----:B------:R-:W-:Y:S02]  /*7730*/  FFMA R58, R19, R29, R58 ;  /* 0x0000001d133a7223 */ /* 0x000fe4000000003a */
[----:B------:R-:W2:Y:S04]  /*7740*/  LDS.64 R18, [R11.X8+0x850] ;  /* 0x000850000b127984 */ /* 0x000ea80000008a00 */
[----:B------:R-:W3:Y:S01]  /*7750*/  LDS.64 R28, [R11.X8+0x9d8] ;  /* 0x0009d8000b1c7984 */ /* 0x000ee20000008a00 */
[----:B0-----:R-:W-:-:S02]  /*7760*/  FFMA R47, R20, R16, R47 ;  /* 0x00000010142f7223 */ /* 0x001fc4000000002f */
[-C--:B------:R-:W-:Y:S02]  /*7770*/  FFMA R46, R20, R17.reuse, R46 ;  /* 0x00000011142e7223 */ /* 0x080fe4000000002e */
[----:B-1----:R-:W-:Y:S02]  /*7780*/  FFMA R63, R16, R24, R63 ;  /* 0x00000018103f7223 */ /* 0x002fe4000000003f */
[----:B------:R-:W-:Y:S02]  /*7790*/  FFMA R58, R24, R17, R58 ;  /* 0x00000011183a7223 */ /* 0x000fe4000000003a */
[C---:B------:R-:W-:Y:S02]  /*77a0*/  FFMA R47, R30.reuse, R21, R47 ;  /* 0x000000151e2f7223 */ /* 0x040fe4000000002f */
        /* <DEDUP_REMOVED lines=8> */
[----:B------:R-:W-:-:S03]  /*7830*/  FFMA R58, R26, R19, R58 ;  /* 0x000000131a3a7223 */ /* 0x000fc6000000003a */
[----:B------:R-:W0:Y:S01]  /*7840*/  LDS.128 R16, [R56+0x3f40] ;  /* 0x003f400038107984 */ /* 0x000e220000000c00 */
[C---:B---3--:R-:W-:Y:S02]  /*7850*/  FFMA R47, R28.reuse, R23, R47 ;  /* 0x000000171c2f7223 */ /* 0x048fe4000000002f */
        /* <DEDUP_REMOVED lines=397> */
[----:B------:R-:W1:Y:S04]  /*9130*/  LDS.128 R20, [R56+0x41e0] ;  /* 0x0041e00038147984 */ /* 0x000e680000000c00 */
[----:B------:R-:W2:Y:S01]  /*9140*/  LDS.64 R46, [R11.X8+0x3b48] ;  /* 0x003b48000b2e7984 */ /* 0x000ea20000008a00 */
[----:B------:R-:W-:-:S02]  /*9150*/  FFMA R63, R28, R27, R63 ;  /* 0x0000001b1c3f7223 */ /* 0x000fc4000000003f */
[----:B------:R-:W-:Y:S02]  /*9160*/  FFMA R58, R27, R29, R58 ;  /* 0x0000001d1b3a7223 */ /* 0x000fe4000000003a */
[C---:B0-----:R-:W-:Y:S02]  /*9170*/  FFMA R59, R16.reuse, R24, R59 ;  /* 0x00000018103b7223 */ /* 0x041fe4000000003b */
[----:B------:R-:W-:Y:S02]  /*9180*/  FFMA R26, R16, R25, R26 ;  /* 0x00000019101a7223 */ /* 0x000fe4000000001a */
[----:B------:R-:W-:Y:S02]  /*9190*/  FFMA R59, R30, R17, R59 ;  /* 0x000000111e3b7223 */ /* 0x000fe4000000003b */
[----:B-1----:R-:W-:Y:S02]  /*91a0*/  FFMA R63, R24, R20, R63 ;  /* 0x00000014183f7223 */ /* 0x002fe4000000003f */
[----:B------:R-:W-:-:S02]  /*91b0*/  FFMA R58, R20, R25, R58 ;  /* 0x00000019143a7223 */ /* 0x000fc4000000003a */
[----:B------:R-:W-:Y:S02]  /*91c0*/  FFMA R26, R17, R31, R26 ;  /* 0x0000001f111a7223 */ /* 0x000fe4000000001a */
[----:B------:R-:W-:Y:S01]  /*91d0*/  FFMA R59, R48, R18, R59 ;  /* 0x00000012303b7223 */ /* 0x000fe2000000003b */
[----:B------:R-:W-:Y:S01]  /*91e0*/  LDS.64 R16, [R11.X8+0x3b80] ;  /* 0x003b80000b107984 */ /* 0x000fe20000008a00 */
[-C--:B------:R-:W-:Y:S02]  /*91f0*/  FFMA R63, R30, R21.reuse, R63 ;  /* 0x000000151e3f7223 */ /* 0x080fe4000000003f */
[----:B------:R-:W-:Y:S02]  /*9200*/  FFMA R58, R31, R21, R58 ;  /* 0x000000151f3a7223 */ /* 0x000fe4000000003a */
[----:B------:R-:W-:Y:S01]  /*9210*/  FFMA R18, R18, R49, R26 ;  /* 0x0000003112127223 */ /* 0x000fe2000000001a */
[----:B------:R-:W0:Y:S01]  /*9220*/  LDS.128 R28, [R56+0x41f0] ;  /* 0x0041f000381c7984 */ /* 0x000e220000000c00 */
[----:B------:R-:W-:-:S03]  /*9230*/  FFMA R63, R48, R22, R63 ;  /* 0x00000016303f7223 */ /* 0x000fc6000000003f */
[----:B------:R-:W1:Y:S01]  /*9240*/  LDS.128 R24, [R56+0x4070] ;  /* 0x0040700038187984 */ /* 0x000e620000000c00 */
[----:B------:R-:W-:Y:S02]  /*9250*/  FFMA R58, R22, R49, R58 ;  /* 0x00000031163a7223 */ /* 0x000fe4000000003a */
[----:B--2---:R-:W-:Y:S01]  /*9260*/  FFMA R59, R46, R19, R59 ;  /* 0x000000132e3b7223 */ /* 0x004fe2000000003b */
[----:B------:R-:W-:Y:S01]  /*9270*/  LDS.64 R20, [R11.X8+0x3d40] ;  /* 0x003d40000b147984 */ /* 0x000fe20000008a00 */
[----:B------:R-:W-:-:S03]  /*9280*/  FFMA R22, R19, R47, R18 ;  /* 0x0000002f13167223 */ /* 0x000fc60000000012 */
[----:B------:R-:W2:Y:S04]  /*9290*/  LDS.64 R18, [R11.X8+0x3d08] ;  /* 0x003d08000b127984 */ /* 0x000ea80000008a00 */
[----:B------:R-:W3:Y:S01]  /*92a0*/  LDS.64 R48, [R11.X8+0x3d78] ;  /* 0x003d78000b307984 */ /* 0x000ee20000008a00 */
[----:B------:R-:W-:Y:S01]  /*92b0*/  FFMA R63, R46, R23, R63 ;  /* 0x000000172e3f7223 */ /* 0x000fe2000000003f */
[----:B------:R-:W-:Y:S01]  /*92c0*/  IADD3 R10, R10, 0x1, RZ ;  /* 0x000000010a0a7810 */ /* 0x000fe20007ffe0ff */
[----:B------:R-:W-:-:S03]  /*92d0*/  FFMA R58, R23, R47, R58 ;  /* 0x0000002f173a7223 */ /* 0x000fc6000000003a */
[----:B------:R-:W-:Y:S01]  /*92e0*/  ISETP.GE.U32.AND P1, PT, R10, 0x8, PT ;  /* 0x000000080a00780c */ /* 0x000fe20003f26070 */
[----:B0-----:R-:W-:Y:S02]  /*92f0*/  FFMA R63, R16, R28, R63 ;  /* 0x0000001c103f7223 */ /* 0x001fe4000000003f */
[C---:B-1----:R-:W-:Y:S02]  /*9300*/  FFMA R59, R24.reuse, R16, R59 ;  /* 0x00000010183b7223 */ /* 0x042fe4000000003b */
[-C--:B------:R-:W-:Y:S02]  /*9310*/  FFMA R22, R24, R17.reuse, R22 ;  /* 0x0000001118167223 */ /* 0x080fe40000000016 */
[----:B------:R-:W-:Y:S02]  /*9320*/  FFMA R58, R28, R17, R58 ;  /* 0x000000111c3a7223 */ /* 0x000fe4000000003a */
[----:B--2---:R-:W-:Y:S02]  /*9330*/  FFMA R59, R18, R25, R59 ;  /* 0x00000019123b7223 */ /* 0x004fe4000000003b */
[----:B------:R-:W-:-:S02]  /*9340*/  FFMA R22, R25, R19, R22 ;  /* 0x0000001319167223 */ /* 0x000fc40000000016 */
[-C--:B------:R-:W-:Y:S02]  /*9350*/  FFMA R63, R18, R29.reuse, R63 ;  /* 0x0000001d123f7223 */ /* 0x080fe4000000003f */
[----:B------:R-:W-:Y:S02]  /*9360*/  FFMA R59, R20, R26, R59 ;  /* 0x0000001a143b7223 */ /* 0x000fe4000000003b */
[----:B------:R-:W-:Y:S02]  /*9370*/  FFMA R58, R19, R29, R58 ;  /* 0x0000001d133a7223 */ /* 0x000fe4000000003a */
[----:B------:R-:W-:Y:S02]  /*9380*/  FFMA R22, R26, R21, R22 ;  /* 0x000000151a167223 */ /* 0x000fe40000000016 */
[----:B------:R-:W-:Y:S02]  /*9390*/  FFMA R63, R20, R30, R63 ;  /* 0x0000001e143f7223 */ /* 0x000fe4000000003f */
[----:B---3--:R-:W-:-:S02]  /*93a0*/  FFMA R59, R48, R27, R59 ;  /* 0x0000001b303b7223 */ /* 0x008fc4000000003b */
[----:B------:R-:W-:Y:S02]  /*93b0*/  FFMA R58, R30, R21, R58 ;  /* 0x000000151e3a7223 */ /* 0x000fe4000000003a */
[----:B------:R-:W-:Y:S02]  /*93c0*/  FFMA R27, R27, R49, R22 ;  /* 0x000000311b1b7223 */ /* 0x000fe40000000016 */
[----:B------:R-:W-:Y:S01]  /*93d0*/  FFMA R17, R48, R31, R63 ;  /* 0x0000001f30117223 */ /* 0x000fe2000000003f */
[----:B------:R-:W-:Y:S01]  /*93e0*/  MOV R63, R59 ;  /* 0x0000003b003f7202 */ /* 0x000fe20000000f00 */
[----:B------:R-:W-:Y:S01]  /*93f0*/  FFMA R30, R31, R49, R58 ;  /* 0x000000311f1e7223 */ /* 0x000fe2000000003a */
[----:B------:R-:W-:Y:S02]  /*9400*/  MOV R48, R27 ;  /* 0x0000001b00307202 */ /* 0x000fe40000000f00 */
[----:B------:R-:W-:Y:S01]  /*9410*/  MOV R31, R17 ;  /* 0x00000011001f7202 */ /* 0x000fe20000000f00 */
[----:B------:R-:W-:Y:S01]  /*9420*/  @P1 CALL.REL.NOINC `(.L_x_12) ;  /* 0x0000001000001944 */ /* 0x000fe20003c00000 */
[----:B------:R-:W-:Y:S05]  /*9430*/  BRA `(.L_x_13) ;  /* 0xffff78c000007947 */ /* 0x000fea000383ffff */
.L_x_12:
[----:B------:R-:W-:Y:S01]  /*9440*/  MOV R3, UR4 ;  /* 0x0000000400037c02 */ /* 0x000fe20008000f00 */
[----:B------:R-:W-:-:S03]  /*9450*/  ULOP3.LUT UR5, UR8, 0x1, URZ, 0xc0, !UPT ;  /* 0x0000000108057892 */ /* 0x000fc6000f8ec03f */
[----:B------:R-:W-:-:S04]  /*9460*/  LEA R0, R3, R0, 0x2 ;  /* 0x0000000003007211 */ /* 0x000fc800078e10ff */
[----:B------:R-:W-:-:S05]  /*9470*/  LEA R0, R0, UR5, 0x2 ;  /* 0x0000000500007c11 */ /* 0x000fca000f8e10ff */
[----:B------:R-:W-:-:S05]  /*9480*/  IMAD R0, R0, 0x31, R11 ;  /* 0x0000003100007824 */ /* 0x000fca00078e020b */
[----:B------:R-:W-:-:S05]  /*9490*/  SHF.L.U32 R13, R0, 0x1, RZ ;  /* 0x00000001000d7819 */ /* 0x000fca00000006ff */
[----:B------:R-:W-:-:S05]  /*94a0*/  IMAD.WIDE R12, R13, R12, c[0x0][0x170] ;  /* 0x00005c000d0c7625 */ /* 0x000fca00078e020c */
[----:B------:R-:W-:Y:S04]  /*94b0*/  STG.E [R12.64], R59 ;  /* 0x0000003b0c007986 */ /* 0x000fe8000c101906 */
[----:B------:R-:W-:Y:S04]  /*94c0*/  STG.E [R12.64+0x4], R27 ;  /* 0x0000041b0c007986 */ /* 0x000fe8000c101906 */
[----:B------:R-:W-:Y:S04]  /*94d0*/  STG.E [R12.64+0x310], R17 ;  /* 0x000310110c007986 */ /* 0x000fe8000c101906 */
[----:B------:R-:W-:Y:S01]  /*94e0*/  STG.E [R12.64+0x314], R30 ;  /* 0x0003141e0c007986 */ /* 0x000fe2000c101906 */
[----:B------:R-:W-:Y:S05]  /*94f0*/  EXIT ;  /* 0x000000000000794d */ /* 0x000fea0003800000 */
.L_x_14:
[----:B------:R-:W-:-:S00]  /*9500*/  BRA `(.L_x_14) ;  /* 0xfffffff000007947 */ /* 0x000fc0000383ffff */
[----:B------:R-:W-:-:S00]  /*9510*/  NOP ;  /* 0x0000000000007918 */ /* 0x000fc00000000000 */
        /* <DEDUP_REMOVED lines=14> */
.L_x_15:


//--------------------- .nv.shared.candidate6     --------------------------
	.section	.nv.shared.candidate6,"aw",@nobits
	.align	4
.nv.shared.candidate6:
	.zero		19200
